//
// Generated by NVIDIA NVVM Compiler
//
// Compiler Build ID: CL-36424714
// Cuda compilation tools, release 13.0, V13.0.88
// Based on NVVM 20.0.0
//

.version 9.0
.target sm_100
.address_size 64

	// .globl	_Z13matmul_kernelPfS_S_
.extern .func  (.param .b32 func_retval0) vprintf
(
	.param .b64 vprintf_param_0,
	.param .b64 vprintf_param_1
)
;
// _ZZ13matmul_kernelPfS_S_E2sA has been demoted
// _ZZ13matmul_kernelPfS_S_E2sB has been demoted
.global .align 1 .b8 $str[62] = {73, 110, 100, 101, 120, 32, 111, 117, 116, 32, 111, 102, 32, 98, 111, 117, 110, 100, 115, 32, 102, 111, 114, 32, 103, 108, 111, 98, 97, 108, 32, 109, 101, 109, 111, 114, 121, 32, 97, 99, 99, 101, 115, 115, 58, 32, 120, 32, 61, 32, 37, 100, 44, 32, 121, 32, 61, 32, 37, 100, 10};
.global .align 1 .b8 $str$1[78] = {73, 110, 100, 101, 120, 32, 111, 117, 116, 32, 111, 102, 32, 98, 111, 117, 110, 100, 115, 32, 102, 111, 114, 32, 103, 108, 111, 98, 97, 108, 32, 109, 101, 109, 111, 114, 121, 32, 97, 99, 99, 101, 115, 115, 58, 32, 121, 32, 61, 32, 37, 100, 44, 32, 105, 32, 61, 32, 37, 100, 44, 32, 120, 32, 61, 32, 37, 100, 44, 32, 106, 32, 61, 32, 37, 100, 10};

.visible .entry _Z13matmul_kernelPfS_S_(
	.param .u64 .ptr .align 1 _Z13matmul_kernelPfS_S__param_0,
	.param .u64 .ptr .align 1 _Z13matmul_kernelPfS_S__param_1,
	.param .u64 .ptr .align 1 _Z13matmul_kernelPfS_S__param_2
)
{
	.local .align 16 .b8 	__local_depot0[16];
	.reg .b64 	%SP;
	.reg .b64 	%SPL;
	.reg .pred 	%p<107>;
	.reg .b32 	%r<138>;
	.reg .b32 	%f<148>;
	.reg .b64 	%rd<68>;
	// demoted variable
	.shared .align 4 .b8 _ZZ13matmul_kernelPfS_S_E2sA[4096];
	// demoted variable
	.shared .align 4 .b8 _ZZ13matmul_kernelPfS_S_E2sB[16384];
	mov.u64 	%SPL, __local_depot0;
	cvta.local.u64 	%SP, %SPL;
	ld.param.u64 	%rd6, [_Z13matmul_kernelPfS_S__param_2];
	add.u64 	%rd7, %SP, 0;
	add.u64 	%rd1, %SPL, 0;
	mov.u32 	%r1, %tid.x;
	mov.u32 	%r2, %tid.y;
	mov.u32 	%r22, %ctaid.x;
	shl.b32 	%r23, %r22, 7;
	add.s32 	%r3, %r23, %r1;
	mov.u32 	%r24, %ctaid.y;
	shl.b32 	%r25, %r24, 5;
	add.s32 	%r26, %r25, %r2;
	setp.lt.s32 	%p4, %r3, 2048;
	setp.lt.u32 	%p5, %r26, 2048;
	and.pred  	%p6, %p4, %p5;
	@%p6 bra 	$L__BB0_2;
	st.local.v2.u32 	[%rd1], {%r3, %r26};
	mov.u64 	%rd63, $str;
	cvta.global.u64 	%rd64, %rd63;
	{ // callseq 16, 0
	.param .b64 param0;
	st.param.b64 	[param0], %rd64;
	.param .b64 param1;
	st.param.b64 	[param1], %rd7;
	.param .b32 retval0;
	call.uni (retval0), 
	vprintf, 
	(
	param0, 
	param1
	);
	ld.param.b32 	%r132, [retval0];
	} // callseq 16
	bra.uni 	$L__BB0_90;
$L__BB0_2:
	or.b32  	%r29, %r2, %r1;
	and.b32  	%r5, %r29, 992;
	sub.s32 	%r6, 2048, %r1;
	shl.b32 	%r7, %r26, 11;
	add.s32 	%r8, %r7, %r1;
	shl.b32 	%r30, %r2, 7;
	mov.u32 	%r31, _ZZ13matmul_kernelPfS_S_E2sA;
	add.s32 	%r32, %r31, %r30;
	shl.b32 	%r33, %r1, 2;
	add.s32 	%r9, %r32, %r33;
	setp.lt.u32 	%p7, %r2, 32;
	setp.lt.u32 	%p8, %r1, 128;
	and.pred  	%p1, %p7, %p8;
	shl.b32 	%r34, %r2, 9;
	mov.u32 	%r35, _ZZ13matmul_kernelPfS_S_E2sB;
	add.s32 	%r36, %r35, %r34;
	add.s32 	%r10, %r36, %r33;
	setp.lt.u32 	%p9, %r1, 96;
	setp.lt.u32 	%p10, %r2, 16;
	and.pred  	%p2, %p10, %p8;
	and.pred  	%p3, %p10, %p9;
	add.s32 	%r37, %r33, %r35;
	add.s32 	%r11, %r37, 256;
	cvta.to.global.u64 	%rd2, %rd6;
	mov.b32 	%r134, 0;
	mov.f32 	%f147, 0f00000000;
	not.pred 	%p37, %p2;
	not.pred 	%p38, %p3;
	mov.f32 	%f146, %f147;
	mov.f32 	%f145, %f147;
	mov.f32 	%f144, %f147;
	mov.f32 	%f143, %f147;
	mov.f32 	%f142, %f147;
	mov.f32 	%f141, %f147;
	mov.f32 	%f140, %f147;
	mov.f32 	%f139, %f147;
	mov.f32 	%f138, %f147;
	mov.f32 	%f137, %f147;
	mov.f32 	%f136, %f147;
	mov.f32 	%f135, %f147;
	mov.f32 	%f134, %f147;
	mov.f32 	%f133, %f147;
	mov.f32 	%f132, %f147;
$L__BB0_3:
	setp.ne.s32 	%p11, %r5, 0;
	bar.sync 	0;
	setp.ge.u32 	%p12, %r134, %r6;
	or.pred  	%p13, %p11, %p12;
	@%p13 bra 	$L__BB0_5;
	ld.param.u64 	%rd67, [_Z13matmul_kernelPfS_S__param_1];
	add.s32 	%r39, %r8, %r134;
	cvta.to.global.u64 	%rd8, %rd67;
	mul.wide.u32 	%rd9, %r39, 4;
	add.s64 	%rd10, %rd8, %rd9;
	ld.global.f32 	%f66, [%rd10];
	st.shared.f32 	[%r9], %f66;
$L__BB0_5:
	add.s32 	%r13, %r134, %r2;
	setp.gt.u32 	%p14, %r13, 2047;
	not.pred 	%p15, %p1;
	or.pred  	%p16, %p15, %p14;
	@%p16 bra 	$L__BB0_7;
	shl.b32 	%r41, %r13, 11;
	add.s32 	%r42, %r41, %r3;
	mul.wide.s32 	%rd11, %r42, 4;
	add.s64 	%rd12, %rd2, %rd11;
	ld.global.f32 	%f67, [%rd12];
	st.shared.f32 	[%r10], %f67;
$L__BB0_7:
	shl.b32 	%r44, %r2, 7;
	mov.u32 	%r45, _ZZ13matmul_kernelPfS_S_E2sA;
	add.s32 	%r46, %r44, %r45;
	add.s32 	%r135, %r46, 2048;
	bar.sync 	0;
	mov.b32 	%r136, 256;
	mov.u32 	%r137, %r11;
$L__BB0_8:
	@%p15 bra 	$L__BB0_10;
	ld.shared.f32 	%f68, [%r135+-2048];
	ld.shared.f32 	%f69, [%r137+-256];
	fma.rn.f32 	%f132, %f68, %f69, %f132;
$L__BB0_10:
	setp.gt.u32 	%p18, %r2, 31;
	mov.u32 	%r47, %tid.x;
	setp.gt.u32 	%p19, %r47, 95;
	or.pred  	%p20, %p18, %p19;
	@%p20 bra 	$L__BB0_12;
	ld.shared.f32 	%f70, [%r135+-2048];
	ld.shared.f32 	%f71, [%r137+-128];
	fma.rn.f32 	%f133, %f70, %f71, %f133;
$L__BB0_12:
	setp.gt.u32 	%p21, %r2, 31;
	mov.u32 	%r49, %tid.x;
	setp.gt.u32 	%p22, %r49, 63;
	or.pred  	%p23, %p21, %p22;
	@%p23 bra 	$L__BB0_14;
	ld.shared.f32 	%f72, [%r135+-2048];
	ld.shared.f32 	%f73, [%r137];
	fma.rn.f32 	%f134, %f72, %f73, %f134;
$L__BB0_14:
	setp.ne.s32 	%p24, %r5, 0;
	@%p24 bra 	$L__BB0_16;
	ld.shared.f32 	%f74, [%r135+-2048];
	ld.shared.f32 	%f75, [%r137+128];
	fma.rn.f32 	%f135, %f74, %f75, %f135;
$L__BB0_16:
	setp.gt.u32 	%p25, %r2, 23;
	mov.u32 	%r51, %tid.x;
	setp.gt.u32 	%p26, %r51, 127;
	or.pred  	%p27, %p25, %p26;
	@%p27 bra 	$L__BB0_18;
	ld.shared.f32 	%f76, [%r135+-1024];
	ld.shared.f32 	%f77, [%r137+-256];
	fma.rn.f32 	%f136, %f76, %f77, %f136;
$L__BB0_18:
	setp.gt.u32 	%p28, %r2, 23;
	mov.u32 	%r53, %tid.x;
	setp.gt.u32 	%p29, %r53, 95;
	or.pred  	%p30, %p28, %p29;
	@%p30 bra 	$L__BB0_20;
	ld.shared.f32 	%f78, [%r135+-1024];
	ld.shared.f32 	%f79, [%r137+-128];
	fma.rn.f32 	%f137, %f78, %f79, %f137;
$L__BB0_20:
	setp.gt.u32 	%p31, %r2, 23;
	mov.u32 	%r55, %tid.x;
	setp.gt.u32 	%p32, %r55, 63;
	or.pred  	%p33, %p31, %p32;
	@%p33 bra 	$L__BB0_22;
	ld.shared.f32 	%f80, [%r135+-1024];
	ld.shared.f32 	%f81, [%r137];
	fma.rn.f32 	%f138, %f80, %f81, %f138;
$L__BB0_22:
	setp.gt.u32 	%p34, %r2, 23;
	mov.u32 	%r57, %tid.x;
	setp.gt.u32 	%p35, %r57, 31;
	or.pred  	%p36, %p34, %p35;
	@%p36 bra 	$L__BB0_24;
	ld.shared.f32 	%f82, [%r135+-1024];
	ld.shared.f32 	%f83, [%r137+128];
	fma.rn.f32 	%f139, %f82, %f83, %f139;
$L__BB0_24:
	@%p37 bra 	$L__BB0_26;
	ld.shared.f32 	%f84, [%r135];
	ld.shared.f32 	%f85, [%r137+-256];
	fma.rn.f32 	%f140, %f84, %f85, %f140;
$L__BB0_26:
	@%p38 bra 	$L__BB0_28;
	ld.shared.f32 	%f86, [%r135];
	ld.shared.f32 	%f87, [%r137+-128];
	fma.rn.f32 	%f141, %f86, %f87, %f141;
$L__BB0_28:
	setp.gt.u32 	%p39, %r2, 15;
	mov.u32 	%r59, %tid.x;
	setp.gt.u32 	%p40, %r59, 63;
	or.pred  	%p41, %p39, %p40;
	@%p41 bra 	$L__BB0_30;
	ld.shared.f32 	%f88, [%r135];
	ld.shared.f32 	%f89, [%r137];
	fma.rn.f32 	%f142, %f88, %f89, %f142;
$L__BB0_30:
	setp.gt.u32 	%p42, %r2, 15;
	mov.u32 	%r61, %tid.x;
	setp.gt.u32 	%p43, %r61, 31;
	or.pred  	%p44, %p42, %p43;
	@%p44 bra 	$L__BB0_32;
	ld.shared.f32 	%f90, [%r135];
	ld.shared.f32 	%f91, [%r137+128];
	fma.rn.f32 	%f143, %f90, %f91, %f143;
$L__BB0_32:
	setp.gt.u32 	%p45, %r2, 7;
	mov.u32 	%r63, %tid.x;
	setp.gt.u32 	%p46, %r63, 127;
	or.pred  	%p47, %p45, %p46;
	@%p47 bra 	$L__BB0_34;
	ld.shared.f32 	%f92, [%r135+1024];
	ld.shared.f32 	%f93, [%r137+-256];
	fma.rn.f32 	%f144, %f92, %f93, %f144;
$L__BB0_34:
	setp.gt.u32 	%p48, %r2, 7;
	mov.u32 	%r65, %tid.x;
	setp.gt.u32 	%p49, %r65, 95;
	or.pred  	%p50, %p48, %p49;
	@%p50 bra 	$L__BB0_36;
	ld.shared.f32 	%f94, [%r135+1024];
	ld.shared.f32 	%f95, [%r137+-128];
	fma.rn.f32 	%f145, %f94, %f95, %f145;
$L__BB0_36:
	setp.gt.u32 	%p51, %r2, 7;
	mov.u32 	%r67, %tid.x;
	setp.gt.u32 	%p52, %r67, 63;
	or.pred  	%p53, %p51, %p52;
	@%p53 bra 	$L__BB0_38;
	ld.shared.f32 	%f96, [%r135+1024];
	ld.shared.f32 	%f97, [%r137];
	fma.rn.f32 	%f146, %f96, %f97, %f146;
$L__BB0_38:
	setp.gt.u32 	%p54, %r2, 7;
	mov.u32 	%r69, %tid.x;
	setp.gt.u32 	%p55, %r69, 31;
	or.pred  	%p56, %p54, %p55;
	@%p56 bra 	$L__BB0_40;
	ld.shared.f32 	%f98, [%r135+1024];
	ld.shared.f32 	%f99, [%r137+128];
	fma.rn.f32 	%f147, %f98, %f99, %f147;
$L__BB0_40:
	add.s32 	%r137, %r137, 512;
	add.s32 	%r136, %r136, 512;
	add.s32 	%r135, %r135, 4;
	setp.ne.s32 	%p57, %r136, 16640;
	@%p57 bra 	$L__BB0_8;
	add.s32 	%r21, %r134, 32;
	setp.lt.u32 	%p58, %r134, 2016;
	mov.u32 	%r134, %r21;
	@%p58 bra 	$L__BB0_3;
	ld.param.u64 	%rd66, [_Z13matmul_kernelPfS_S__param_0];
	add.s32 	%r71, %r7, %r3;
	setp.gt.u32 	%p59, %r26, 2047;
	setp.gt.s32 	%p60, %r3, 2047;
	cvta.to.global.u64 	%rd13, %rd66;
	mul.wide.s32 	%rd14, %r71, 4;
	add.s64 	%rd3, %rd13, %rd14;
	or.pred  	%p61, %p59, %p60;
	@%p61 bra 	$L__BB0_44;
	st.global.f32 	[%rd3], %f132;
	bra.uni 	$L__BB0_45;
$L__BB0_44:
	mov.b32 	%r72, 0;
	st.local.v4.u32 	[%rd1], {%r26, %r72, %r3, %r72};
	mov.u64 	%rd15, $str$1;
	cvta.global.u64 	%rd16, %rd15;
	add.u64 	%rd17, %SP, 0;
	{ // callseq 0, 0
	.param .b64 param0;
	st.param.b64 	[param0], %rd16;
	.param .b64 param1;
	st.param.b64 	[param1], %rd17;
	.param .b32 retval0;
	call.uni (retval0), 
	vprintf, 
	(
	param0, 
	param1
	);
	ld.param.b32 	%r73, [retval0];
	} // callseq 0
$L__BB0_45:
	setp.lt.u32 	%p62, %r26, 2048;
	setp.lt.s32 	%p63, %r3, 2016;
	and.pred  	%p64, %p62, %p63;
	@%p64 bra 	$L__BB0_47;
	mov.b32 	%r75, 1;
	mov.b32 	%r76, 0;
	st.local.v4.u32 	[%rd1], {%r26, %r76, %r3, %r75};
	mov.u64 	%rd18, $str$1;
	cvta.global.u64 	%rd19, %rd18;
	add.u64 	%rd20, %SP, 0;
	{ // callseq 1, 0
	.param .b64 param0;
	st.param.b64 	[param0], %rd19;
	.param .b64 param1;
	st.param.b64 	[param1], %rd20;
	.param .b32 retval0;
	call.uni (retval0), 
	vprintf, 
	(
	param0, 
	param1
	);
	ld.param.b32 	%r77, [retval0];
	} // callseq 1
	bra.uni 	$L__BB0_48;
$L__BB0_47:
	st.global.f32 	[%rd3+128], %f133;
$L__BB0_48:
	setp.lt.u32 	%p65, %r26, 2048;
	setp.lt.s32 	%p66, %r3, 1984;
	and.pred  	%p67, %p65, %p66;
	@%p67 bra 	$L__BB0_50;
	mov.b32 	%r79, 2;
	mov.b32 	%r80, 0;
	st.local.v4.u32 	[%rd1], {%r26, %r80, %r3, %r79};
	mov.u64 	%rd21, $str$1;
	cvta.global.u64 	%rd22, %rd21;
	add.u64 	%rd23, %SP, 0;
	{ // callseq 2, 0
	.param .b64 param0;
	st.param.b64 	[param0], %rd22;
	.param .b64 param1;
	st.param.b64 	[param1], %rd23;
	.param .b32 retval0;
	call.uni (retval0), 
	vprintf, 
	(
	param0, 
	param1
	);
	ld.param.b32 	%r81, [retval0];
	} // callseq 2
	bra.uni 	$L__BB0_51;
$L__BB0_50:
	st.global.f32 	[%rd3+256], %f134;
$L__BB0_51:
	setp.lt.u32 	%p68, %r26, 2048;
	setp.lt.s32 	%p69, %r3, 1952;
	and.pred  	%p70, %p68, %p69;
	@%p70 bra 	$L__BB0_53;
	mov.b32 	%r83, 3;
	mov.b32 	%r84, 0;
	st.local.v4.u32 	[%rd1], {%r26, %r84, %r3, %r83};
	mov.u64 	%rd24, $str$1;
	cvta.global.u64 	%rd25, %rd24;
	add.u64 	%rd26, %SP, 0;
	{ // callseq 3, 0
	.param .b64 param0;
	st.param.b64 	[param0], %rd25;
	.param .b64 param1;
	st.param.b64 	[param1], %rd26;
	.param .b32 retval0;
	call.uni (retval0), 
	vprintf, 
	(
	param0, 
	param1
	);
	ld.param.b32 	%r85, [retval0];
	} // callseq 3
	bra.uni 	$L__BB0_54;
$L__BB0_53:
	st.global.f32 	[%rd3+384], %f135;
$L__BB0_54:
	setp.lt.s32 	%p71, %r3, 2048;
	setp.lt.u32 	%p72, %r26, 2040;
	and.pred  	%p73, %p72, %p71;
	@%p73 bra 	$L__BB0_56;
	mov.b32 	%r87, 0;
	mov.b32 	%r88, 1;
	st.local.v4.u32 	[%rd1], {%r26, %r88, %r3, %r87};
	mov.u64 	%rd27, $str$1;
	cvta.global.u64 	%rd28, %rd27;
	add.u64 	%rd29, %SP, 0;
	{ // callseq 4, 0
	.param .b64 param0;
	st.param.b64 	[param0], %rd28;
	.param .b64 param1;
	st.param.b64 	[param1], %rd29;
	.param .b32 retval0;
	call.uni (retval0), 
	vprintf, 
	(
	param0, 
	param1
	);
	ld.param.b32 	%r89, [retval0];
	} // callseq 4
	bra.uni 	$L__BB0_57;
$L__BB0_56:
	st.global.f32 	[%rd3+65536], %f136;
$L__BB0_57:
	setp.lt.u32 	%p74, %r26, 2040;
	setp.lt.s32 	%p75, %r3, 2016;
	and.pred  	%p76, %p74, %p75;
	@%p76 bra 	$L__BB0_59;
	mov.b32 	%r91, 1;
	st.local.v4.u32 	[%rd1], {%r26, %r91, %r3, %r91};
	mov.u64 	%rd30, $str$1;
	cvta.global.u64 	%rd31, %rd30;
	add.u64 	%rd32, %SP, 0;
	{ // callseq 5, 0
	.param .b64 param0;
	st.param.b64 	[param0], %rd31;
	.param .b64 param1;
	st.param.b64 	[param1], %rd32;
	.param .b32 retval0;
	call.uni (retval0), 
	vprintf, 
	(
	param0, 
	param1
	);
	ld.param.b32 	%r92, [retval0];
	} // callseq 5
	bra.uni 	$L__BB0_60;
$L__BB0_59:
	st.global.f32 	[%rd3+65664], %f137;
$L__BB0_60:
	setp.lt.u32 	%p77, %r26, 2040;
	setp.lt.s32 	%p78, %r3, 1984;
	and.pred  	%p79, %p77, %p78;
	@%p79 bra 	$L__BB0_62;
	mov.b32 	%r94, 2;
	mov.b32 	%r95, 1;
	st.local.v4.u32 	[%rd1], {%r26, %r95, %r3, %r94};
	mov.u64 	%rd33, $str$1;
	cvta.global.u64 	%rd34, %rd33;
	add.u64 	%rd35, %SP, 0;
	{ // callseq 6, 0
	.param .b64 param0;
	st.param.b64 	[param0], %rd34;
	.param .b64 param1;
	st.param.b64 	[param1], %rd35;
	.param .b32 retval0;
	call.uni (retval0), 
	vprintf, 
	(
	param0, 
	param1
	);
	ld.param.b32 	%r96, [retval0];
	} // callseq 6
	bra.uni 	$L__BB0_63;
$L__BB0_62:
	st.global.f32 	[%rd3+65792], %f138;
$L__BB0_63:
	setp.lt.u32 	%p80, %r26, 2040;
	setp.lt.s32 	%p81, %r3, 1952;
	and.pred  	%p82, %p80, %p81;
	@%p82 bra 	$L__BB0_65;
	mov.b32 	%r98, 3;
	mov.b32 	%r99, 1;
	st.local.v4.u32 	[%rd1], {%r26, %r99, %r3, %r98};
	mov.u64 	%rd36, $str$1;
	cvta.global.u64 	%rd37, %rd36;
	add.u64 	%rd38, %SP, 0;
	{ // callseq 7, 0
	.param .b64 param0;
	st.param.b64 	[param0], %rd37;
	.param .b64 param1;
	st.param.b64 	[param1], %rd38;
	.param .b32 retval0;
	call.uni (retval0), 
	vprintf, 
	(
	param0, 
	param1
	);
	ld.param.b32 	%r100, [retval0];
	} // callseq 7
	bra.uni 	$L__BB0_66;
$L__BB0_65:
	st.global.f32 	[%rd3+65920], %f139;
$L__BB0_66:
	setp.lt.s32 	%p83, %r3, 2048;
	setp.lt.u32 	%p84, %r26, 2032;
	and.pred  	%p85, %p84, %p83;
	@%p85 bra 	$L__BB0_68;
	mov.b32 	%r102, 0;
	mov.b32 	%r103, 2;
	st.local.v4.u32 	[%rd1], {%r26, %r103, %r3, %r102};
	mov.u64 	%rd39, $str$1;
	cvta.global.u64 	%rd40, %rd39;
	add.u64 	%rd41, %SP, 0;
	{ // callseq 8, 0
	.param .b64 param0;
	st.param.b64 	[param0], %rd40;
	.param .b64 param1;
	st.param.b64 	[param1], %rd41;
	.param .b32 retval0;
	call.uni (retval0), 
	vprintf, 
	(
	param0, 
	param1
	);
	ld.param.b32 	%r104, [retval0];
	} // callseq 8
	bra.uni 	$L__BB0_69;
$L__BB0_68:
	st.global.f32 	[%rd3+131072], %f140;
$L__BB0_69:
	setp.lt.u32 	%p86, %r26, 2032;
	setp.lt.s32 	%p87, %r3, 2016;
	and.pred  	%p88, %p86, %p87;
	@%p88 bra 	$L__BB0_71;
	mov.b32 	%r106, 1;
	mov.b32 	%r107, 2;
	st.local.v4.u32 	[%rd1], {%r26, %r107, %r3, %r106};
	mov.u64 	%rd42, $str$1;
	cvta.global.u64 	%rd43, %rd42;
	add.u64 	%rd44, %SP, 0;
	{ // callseq 9, 0
	.param .b64 param0;
	st.param.b64 	[param0], %rd43;
	.param .b64 param1;
	st.param.b64 	[param1], %rd44;
	.param .b32 retval0;
	call.uni (retval0), 
	vprintf, 
	(
	param0, 
	param1
	);
	ld.param.b32 	%r108, [retval0];
	} // callseq 9
	bra.uni 	$L__BB0_72;
$L__BB0_71:
	st.global.f32 	[%rd3+131200], %f141;
$L__BB0_72:
	setp.lt.u32 	%p89, %r26, 2032;
	setp.lt.s32 	%p90, %r3, 1984;
	and.pred  	%p91, %p89, %p90;
	@%p91 bra 	$L__BB0_74;
	mov.b32 	%r110, 2;
	st.local.v4.u32 	[%rd1], {%r26, %r110, %r3, %r110};
	mov.u64 	%rd45, $str$1;
	cvta.global.u64 	%rd46, %rd45;
	add.u64 	%rd47, %SP, 0;
	{ // callseq 10, 0
	.param .b64 param0;
	st.param.b64 	[param0], %rd46;
	.param .b64 param1;
	st.param.b64 	[param1], %rd47;
	.param .b32 retval0;
	call.uni (retval0), 
	vprintf, 
	(
	param0, 
	param1
	);
	ld.param.b32 	%r111, [retval0];
	} // callseq 10
	bra.uni 	$L__BB0_75;
$L__BB0_74:
	st.global.f32 	[%rd3+131328], %f142;
$L__BB0_75:
	setp.lt.u32 	%p92, %r26, 2032;
	setp.lt.s32 	%p93, %r3, 1952;
	and.pred  	%p94, %p92, %p93;
	@%p94 bra 	$L__BB0_77;
	mov.b32 	%r113, 3;
	mov.b32 	%r114, 2;
	st.local.v4.u32 	[%rd1], {%r26, %r114, %r3, %r113};
	mov.u64 	%rd48, $str$1;
	cvta.global.u64 	%rd49, %rd48;
	add.u64 	%rd50, %SP, 0;
	{ // callseq 11, 0
	.param .b64 param0;
	st.param.b64 	[param0], %rd49;
	.param .b64 param1;
	st.param.b64 	[param1], %rd50;
	.param .b32 retval0;
	call.uni (retval0), 
	vprintf, 
	(
	param0, 
	param1
	);
	ld.param.b32 	%r115, [retval0];
	} // callseq 11
	bra.uni 	$L__BB0_78;
$L__BB0_77:
	st.global.f32 	[%rd3+131456], %f143;
$L__BB0_78:
	setp.lt.s32 	%p95, %r3, 2048;
	setp.lt.u32 	%p96, %r26, 2024;
	and.pred  	%p97, %p96, %p95;
	@%p97 bra 	$L__BB0_80;
	mov.b32 	%r117, 0;
	mov.b32 	%r118, 3;
	st.local.v4.u32 	[%rd1], {%r26, %r118, %r3, %r117};
	mov.u64 	%rd51, $str$1;
	cvta.global.u64 	%rd52, %rd51;
	add.u64 	%rd53, %SP, 0;
	{ // callseq 12, 0
	.param .b64 param0;
	st.param.b64 	[param0], %rd52;
	.param .b64 param1;
	st.param.b64 	[param1], %rd53;
	.param .b32 retval0;
	call.uni (retval0), 
	vprintf, 
	(
	param0, 
	param1
	);
	ld.param.b32 	%r119, [retval0];
	} // callseq 12
	bra.uni 	$L__BB0_81;
$L__BB0_80:
	st.global.f32 	[%rd3+196608], %f144;
$L__BB0_81:
	setp.lt.u32 	%p98, %r26, 2024;
	setp.lt.s32 	%p99, %r3, 2016;
	and.pred  	%p100, %p98, %p99;
	@%p100 bra 	$L__BB0_83;
	mov.b32 	%r121, 1;
	mov.b32 	%r122, 3;
	st.local.v4.u32 	[%rd1], {%r26, %r122, %r3, %r121};
	mov.u64 	%rd54, $str$1;
	cvta.global.u64 	%rd55, %rd54;
	add.u64 	%rd56, %SP, 0;
	{ // callseq 13, 0
	.param .b64 param0;
	st.param.b64 	[param0], %rd55;
	.param .b64 param1;
	st.param.b64 	[param1], %rd56;
	.param .b32 retval0;
	call.uni (retval0), 
	vprintf, 
	(
	param0, 
	param1
	);
	ld.param.b32 	%r123, [retval0];
	} // callseq 13
	bra.uni 	$L__BB0_84;
$L__BB0_83:
	st.global.f32 	[%rd3+196736], %f145;
$L__BB0_84:
	setp.lt.u32 	%p101, %r26, 2024;
	setp.lt.s32 	%p102, %r3, 1984;
	and.pred  	%p103, %p101, %p102;
	@%p103 bra 	$L__BB0_86;
	mov.b32 	%r125, 2;
	mov.b32 	%r126, 3;
	st.local.v4.u32 	[%rd1], {%r26, %r126, %r3, %r125};
	mov.u64 	%rd57, $str$1;
	cvta.global.u64 	%rd58, %rd57;
	add.u64 	%rd59, %SP, 0;
	{ // callseq 14, 0
	.param .b64 param0;
	st.param.b64 	[param0], %rd58;
	.param .b64 param1;
	st.param.b64 	[param1], %rd59;
	.param .b32 retval0;
	call.uni (retval0), 
	vprintf, 
	(
	param0, 
	param1
	);
	ld.param.b32 	%r127, [retval0];
	} // callseq 14
	bra.uni 	$L__BB0_87;
$L__BB0_86:
	st.global.f32 	[%rd3+196864], %f146;
$L__BB0_87:
	setp.lt.u32 	%p104, %r26, 2024;
	setp.lt.s32 	%p105, %r3, 1952;
	and.pred  	%p106, %p104, %p105;
	@%p106 bra 	$L__BB0_89;
	mov.b32 	%r129, 3;
	st.local.v4.u32 	[%rd1], {%r26, %r129, %r3, %r129};
	mov.u64 	%rd60, $str$1;
	cvta.global.u64 	%rd61, %rd60;
	add.u64 	%rd62, %SP, 0;
	{ // callseq 15, 0
	.param .b64 param0;
	st.param.b64 	[param0], %rd61;
	.param .b64 param1;
	st.param.b64 	[param1], %rd62;
	.param .b32 retval0;
	call.uni (retval0), 
	vprintf, 
	(
	param0, 
	param1
	);
	ld.param.b32 	%r130, [retval0];
	} // callseq 15
	bra.uni 	$L__BB0_90;
$L__BB0_89:
	st.global.f32 	[%rd3+196992], %f147;
$L__BB0_90:
	ret;

}


// ===== COMPILED SASS (sm_100) =====

	.target	sm_100

	.elftype	@"ET_EXEC"


//--------------------- .note.nv.tkinfo           --------------------------
	.section	.note.nv.tkinfo,"",@"SHT_NOTE"
	.sectionflags	@"SHF_NOTE_NV_TKINFO"
	.tkinfo
        /*0018*/ 	.word	0x00000002
        /*0030*/ 	.string	""
        /*0030*/ 	.string	"ptxas"
        /*0030*/ 	.string	"Cuda compilation tools, release 13.0, V13.0.88"
        /*0030*/ 	.string	"Build cuda_13.0.r13.0/compiler.36424714_0"
        /*0030*/ 	.string	"-arch sm_100 -m 64 "



//--------------------- .note.nv.cuinfo           --------------------------
	.section	.note.nv.cuinfo,"",@"SHT_NOTE"
	.sectionflags	@"SHF_NOTE_NV_CUINFO"
        /*0018*/ 	.short	0x0002
        /*001a*/ 	.short	0x0064
        /*001c*/ 	.short	0x0082
	.zero		2


//--------------------- .nv.info                  --------------------------
	.section	.nv.info,"",@"SHT_CUDA_INFO"
	.align	4


	//----- nvinfo : EIATTR_REGCOUNT
	.align		4
        /*0000*/ 	.byte	0x04, 0x2f
        /*0002*/ 	.short	(.L_3 - .L_2)
	.align		4
.L_2:
        /*0004*/ 	.word	index@(_Z13matmul_kernelPfS_S_)
        /*0008*/ 	.word	0x00000030


	//----- nvinfo : EIATTR_FRAME_SIZE
	.align		4
.L_3:
        /*000c*/ 	.byte	0x04, 0x11
        /*000e*/ 	.short	(.L_5 - .L_4)
	.align		4
.L_4:
        /*0010*/ 	.word	index@(_Z13matmul_kernelPfS_S_)
        /*0014*/ 	.word	0x00000010


	//----- nvinfo : EIATTR_MIN_STACK_SIZE
	.align		4
.L_5:
        /*0018*/ 	.byte	0x04, 0x12
        /*001a*/ 	.short	(.L_7 - .L_6)
	.align		4
.L_6:
        /*001c*/ 	.word	index@(_Z13matmul_kernelPfS_S_)
        /*0020*/ 	.word	0x00000010
.L_7:


//--------------------- .nv.compat                --------------------------
	.section	.nv.compat,"",@"SHT_CUDA_COMPAT_INFO"
	.align	4
        /*0000*/ 	.byte	0x02, 0x09, 0x00, 0x00, 0x02, 0x02, 0x01, 0x00, 0x02, 0x05, 0x05, 0x00, 0x03, 0x07, 0x01, 0x01
        /*0010*/ 	.byte	0x02, 0x03, 0x00, 0x00, 0x02, 0x06, 0x01, 0x00, 0x04, 0x0b, 0x08, 0x00, 0x09, 0x00, 0x00, 0x00
        /*0020*/ 	.byte	0x00, 0x00, 0x00, 0x00


//--------------------- .nv.info._Z13matmul_kernelPfS_S_ --------------------------
	.section	.nv.info._Z13matmul_kernelPfS_S_,"",@"SHT_CUDA_INFO"
	.sectionflags	@""
	.align	4


	//----- nvinfo : EIATTR_CUDA_API_VERSION
	.align		4
        /*0000*/ 	.byte	0x04, 0x37
        /*0002*/ 	.short	(.L_9 - .L_8)
.L_8:
        /*0004*/ 	.word	0x00000082


	//----- nvinfo : EIATTR_KPARAM_INFO
	.align		4
.L_9:
        /*0008*/ 	.byte	0x04, 0x17
        /*000a*/ 	.short	(.L_11 - .L_10)
.L_10:
        /*000c*/ 	.word	0x00000000
        /*0010*/ 	.short	0x0002
        /*0012*/ 	.short	0x0010
        /*0014*/ 	.byte	0x00, 0xf5, 0x21, 0x00


	//----- nvinfo : EIATTR_KPARAM_INFO
	.align		4
.L_11:
        /*0018*/ 	.byte	0x04, 0x17
        /*001a*/ 	.short	(.L_13 - .L_12)
.L_12:
        /*001c*/ 	.word	0x00000000
        /*0020*/ 	.short	0x0001
        /*0022*/ 	.short	0x0008
        /*0024*/ 	.byte	0x00, 0xf5, 0x21, 0x00


	//----- nvinfo : EIATTR_KPARAM_INFO
	.align		4
.L_13:
        /*0028*/ 	.byte	0x04, 0x17
        /*002a*/ 	.short	(.L_15 - .L_14)
.L_14:
        /*002c*/ 	.word	0x00000000
        /*0030*/ 	.short	0x0000
        /*0032*/ 	.short	0x0000
        /*0034*/ 	.byte	0x00, 0xf5, 0x21, 0x00


	//----- nvinfo : EIATTR_SPARSE_MMA_MASK
	.align		4
.L_15:
        /*0038*/ 	.byte	0x03, 0x50
        /*003a*/ 	.short	0x0000


	//----- nvinfo : EIATTR_MAXREG_COUNT
	.align		4
        /*003c*/ 	.byte	0x03, 0x1b
        /*003e*/ 	.short	0x00ff


	//----- nvinfo : EIATTR_NUM_BARRIERS
	.align		4
        /*0040*/ 	.byte	0x02, 0x4c
        /*0042*/ 	.byte	0x01
	.zero		1


	//----- nvinfo : EIATTR_EXTERNS
	.align		4
        /*0044*/ 	.byte	0x04, 0x0f
        /*0046*/ 	.short	(.L_17 - .L_16)


	//   ....[0]....
	.align		4
.L_16:
        /*0048*/ 	.word	index@(vprintf)


	//----- nvinfo : EIATTR_MERCURY_ISA_VERSION
	.align		4
.L_17:
        /*004c*/ 	.byte	0x03, 0x5f
        /*004e*/ 	.short	0x0101


	//----- nvinfo : EIATTR_VRC_CTA_INIT_COUNT
	.align		4
        /*0050*/ 	.byte	0x02, 0x4a
	.zero		1
	.zero		1


	//----- nvinfo : EIATTR_SYSCALL_OFFSETS
	.align		4
        /*0054*/ 	.byte	0x04, 0x46
        /*0056*/ 	.short	(.L_19 - .L_18)


	//   ....[0]....
.L_18:
        /*0058*/ 	.word	0x00000180


	//   ....[1]....
        /*005c*/ 	.word	0x00000b90


	//   ....[2]....
        /*0060*/ 	.word	0x00000cc0


	//   ....[3]....
        /*0064*/ 	.word	0x00000e30


	//   ....[4]....
        /*0068*/ 	.word	0x00000fa0


	//   ....[5]....
        /*006c*/ 	.word	0x00001110


	//   ....[6]....
        /*0070*/ 	.word	0x00001280


	//   ....[7]....
        /*0074*/ 	.word	0x000013f0


	//   ....[8]....
        /*0078*/ 	.word	0x00001560


	//   ....[9]....
        /*007c*/ 	.word	0x000016d0


	//   ....[10]....
        /*0080*/ 	.word	0x00001840


	//   ....[11]....
        /*0084*/ 	.word	0x000019b0


	//   ....[12]....
        /*0088*/ 	.word	0x00001b20


	//   ....[13]....
        /*008c*/ 	.word	0x00001c90


	//   ....[14]....
        /*0090*/ 	.word	0x00001e00


	//   ....[15]....
        /*0094*/ 	.word	0x00001f70


	//   ....[16]....
        /*0098*/ 	.word	0x000020d0


	//----- nvinfo : EIATTR_EXIT_INSTR_OFFSETS
	.align		4
.L_19:
        /*009c*/ 	.byte	0x04, 0x1c
        /*009e*/ 	.short	(.L_21 - .L_20)


	//   ....[0]....
.L_20:
        /*00a0*/ 	.word	0x00000190


	//   ....[1]....
        /*00a4*/ 	.word	0x000020e0


	//   ....[2]....
        /*00a8*/ 	.word	0x00002120


	//----- nvinfo : EIATTR_CRS_STACK_SIZE
	.align		4
.L_21:
        /*00ac*/ 	.byte	0x04, 0x1e
        /*00ae*/ 	.short	(.L_23 - .L_22)
.L_22:
        /*00b0*/ 	.word	0x00000000


	//----- nvinfo : EIATTR_CBANK_PARAM_SIZE
	.align		4
.L_23:
        /*00b4*/ 	.byte	0x03, 0x19
        /*00b6*/ 	.short	0x0018


	//----- nvinfo : EIATTR_PARAM_CBANK
	.align		4
        /*00b8*/ 	.byte	0x04, 0x0a
        /*00ba*/ 	.short	(.L_25 - .L_24)
	.align		4
.L_24:
        /*00bc*/ 	.word	index@(.nv.constant0._Z13matmul_kernelPfS_S_)
        /*00c0*/ 	.short	0x0380
        /*00c2*/ 	.short	0x0018


	//----- nvinfo : EIATTR_SW_WAR
	.align		4
.L_25:
        /*00c4*/ 	.byte	0x04, 0x36
        /*00c6*/ 	.short	(.L_27 - .L_26)
.L_26:
        /*00c8*/ 	.word	0x00000008
.L_27:


//--------------------- .nv.callgraph             --------------------------
	.section	.nv.callgraph,"",@"SHT_CUDA_CALLGRAPH"
	.align	4
	.sectionentsize	8
	.align		4
        /*0000*/ 	.word	0x00000000
	.align		4
        /*0004*/ 	.word	0xffffffff
	.align		4
        /*0008*/ 	.word	index@(_Z13matmul_kernelPfS_S_)
	.align		4
        /*000c*/ 	.word	index@(vprintf)
	.align		4
        /*0010*/ 	.word	0x00000000
	.align		4
        /*0014*/ 	.word	0xfffffffe
	.align		4
        /*0018*/ 	.word	0x00000000
	.align		4
        /*001c*/ 	.word	0xfffffffd
	.align		4
        /*0020*/ 	.word	0x00000000
	.align		4
        /*0024*/ 	.word	0xfffffffc


//--------------------- .nv.constant4             --------------------------
	.section	.nv.constant4,"a",@progbits
	.align	8
	.align		8
.nv.constant4:
        /*0000*/ 	.dword	vprintf
	.align		8
        /*0008*/ 	.dword	$str
	.align		8
        /*0010*/ 	.dword	$str$1


//--------------------- .text._Z13matmul_kernelPfS_S_ --------------------------
	.section	.text._Z13matmul_kernelPfS_S_,"ax",@progbits
	.align	128
        .global         _Z13matmul_kernelPfS_S_
        .type           _Z13matmul_kernelPfS_S_,@function
        .size           _Z13matmul_kernelPfS_S_,(.L_x_66 - _Z13matmul_kernelPfS_S_)
        .other          _Z13matmul_kernelPfS_S_,@"STO_CUDA_ENTRY STV_DEFAULT"
_Z13matmul_kernelPfS_S_:
.text._Z13matmul_kernelPfS_S_:
[----:B------:R-:W0:Y:S01]  /*0000*/  LDC R1, c[0x0][0x37c] ;  /* 0x0000df00ff017b82 */ /* 0x000e220000000800 */
[----:B------:R-:W1:Y:S01]  /*0010*/  S2R R13, SR_TID.X ;  /* 0x00000000000d7919 */ /* 0x000e620000002100 */
[----:B------:R-:W2:Y:S01]  /*0020*/  LDCU UR4, c[0x0][0x2f8] ;  /* 0x00005f00ff0477ac */ /* 0x000ea20008000800 */
[----:B0-----:R-:W-:Y:S01]  /*0030*/  VIADD R1, R1, 0xfffffff0 ;  /* 0xfffffff001017836 */ /* 0x001fe20000000000 */
[----:B------:R-:W1:Y:S01]  /*0040*/  S2R R16, SR_CTAID.X ;  /* 0x0000000000107919 */ /* 0x000e620000002500 */
[----:B------:R-:W0:Y:S01]  /*0050*/  LDCU UR5, c[0x0][0x2fc] ;  /* 0x00005f80ff0577ac */ /* 0x000e220008000800 */
[----:B------:R-:W3:Y:S01]  /*0060*/  S2R R0, SR_TID.Y ;  /* 0x0000000000007919 */ /* 0x000ee20000002200 */
[----:B------:R-:W3:Y:S01]  /*0070*/  S2R R17, SR_CTAID.Y ;  /* 0x0000000000117919 */ /* 0x000ee20000002600 */
[----:B--2---:R-:W-:-:S05]  /*0080*/  IADD3 R2, P1, PT, R1, UR4, RZ ;  /* 0x0000000401027c10 */ /* 0x004fca000ff3e0ff */
[----:B0-----:R-:W-:Y:S02]  /*0090*/  IMAD.X R18, RZ, RZ, UR5, P1 ;  /* 0x00000005ff127e24 */ /* 0x001fe400088e06ff */
[----:B-1----:R-:W-:-:S05]  /*00a0*/  IMAD R16, R16, 0x80, R13 ;  /* 0x0000008010107824 */ /* 0x002fca00078e020d */
[----:B------:R-:W-:Y:S01]  /*00b0*/  ISETP.LT.AND P2, PT, R16, 0x800, PT ;  /* 0x000008001000780c */ /* 0x000fe20003f41270 */
[----:B---3--:R-:W-:-:S05]  /*00c0*/  IMAD R17, R17, 0x20, R0 ;  /* 0x0000002011117824 */ /* 0x008fca00078e0200 */
[----:B------:R-:W-:-:S13]  /*00d0*/  ISETP.GE.U32.AND P0, PT, R17, 0x800, PT ;  /* 0x000008001100780c */ /* 0x000fda0003f06070 */
[----:B------:R-:W-:Y:S05]  /*00e0*/  @!P0 BRA P2, `(.L_x_0) ;  /* 0x00000000002c8947 */ /* 0x000fea0001000000 */
[----:B------:R-:W-:Y:S01]  /*00f0*/  MOV R0, 0x0 ;  /* 0x0000000000007802 */ /* 0x000fe20000000f00 */
[----:B------:R0:W-:Y:S01]  /*0100*/  STL.64 [R1], R16 ;  /* 0x0000001001007387 */ /* 0x0001e20000100a00 */
[----:B------:R-:W1:Y:S01]  /*0110*/  LDCU.64 UR4, c[0x4][0x8] ;  /* 0x01000100ff0477ac */ /* 0x000e620008000a00 */
[----:B------:R-:W-:Y:S01]  /*0120*/  IMAD.MOV.U32 R6, RZ, RZ, R2 ;  /* 0x000000ffff067224 */ /* 0x000fe200078e0002 */
[----:B------:R0:W2:Y:S01]  /*0130*/  LDC.64 R8, c[0x4][R0] ;  /* 0x0100000000087b82 */ /* 0x0000a20000000a00 */
[----:B------:R-:W-:Y:S02]  /*0140*/  IMAD.MOV.U32 R7, RZ, RZ, R18 ;  /* 0x000000ffff077224 */ /* 0x000fe400078e0012 */
[----:B-1----:R-:W-:Y:S02]  /*0150*/  IMAD.U32 R4, RZ, RZ, UR4 ;  /* 0x00000004ff047e24 */ /* 0x002fe4000f8e00ff */
[----:B0-----:R-:W-:-:S07]  /*0160*/  IMAD.U32 R5, RZ, RZ, UR5 ;  /* 0x00000005ff057e24 */ /* 0x001fce000f8e00ff */
[----:B------:R-:W-:-:S07]  /*0170*/  LEPC R20, `(.L_x_1) ;  /* 0x000000001014794e */ /* 0x000fce0000000000 */
[----:B--2---:R-:W-:Y:S05]  /*0180*/  CALL.ABS.NOINC R8 ;  /* 0x0000000008007343 */ /* 0x004fea0003c00000 */
.L_x_1:
[----:B------:R-:W-:Y:S05]  /*0190*/  EXIT ;  /* 0x000000000000794d */ /* 0x000fea0003800000 */
.L_x_0:
[----:B------:R-:W0:Y:S01]  /*01a0*/  S2UR UR6, SR_CgaCtaId ;  /* 0x00000000000679c3 */ /* 0x000e220000008800 */
[----:B------:R-:W-:Y:S01]  /*01b0*/  UMOV UR4, 0x400 ;  /* 0x0000040000047882 */ /* 0x000fe20000000000 */
[C---:B------:R-:W-:Y:S01]  /*01c0*/  ISETP.GE.U32.AND P1, PT, R0.reuse, 0x10, PT ;  /* 0x000000100000780c */ /* 0x040fe20003f26070 */
[----:B------:R-:W-:Y:S01]  /*01d0*/  UIADD3 UR5, UPT, UPT, UR4, 0x1000, URZ ;  /* 0x0000100004057890 */ /* 0x000fe2000fffe0ff */
[C---:B------:R-:W-:Y:S01]  /*01e0*/  ISETP.GE.U32.AND P0, PT, R13.reuse, 0x80, PT ;  /* 0x000000800d00780c */ /* 0x040fe20003f06070 */
[----:B------:R-:W-:Y:S01]  /*01f0*/  HFMA2 R3, -RZ, RZ, 0, 0 ;  /* 0x00000000ff037431 */ /* 0x000fe200000001ff */
[----:B------:R-:W-:Y:S01]  /*0200*/  LOP3.LUT R20, R0, 0x3e0, R13, 0xc8, !PT ;  /* 0x000003e000147812 */ /* 0x000fe200078ec80d */
[----:B------:R-:W-:Y:S01]  /*0210*/  IMAD.MOV.U32 R11, RZ, RZ, RZ ;  /* 0x000000ffff0b7224 */ /* 0x000fe200078e00ff */
[----:B------:R-:W1:Y:S01]  /*0220*/  LDC.64 R32, c[0x0][0x358] ;  /* 0x0000d600ff207b82 */ /* 0x000e620000000a00 */
[----:B------:R-:W-:Y:S02]  /*0230*/  IADD3 R8, PT, PT, -R13, 0x800, RZ ;  /* 0x000008000d087810 */ /* 0x000fe40007ffe1ff */
[----:B------:R-:W-:-:S02]  /*0240*/  CS2R R26, SRZ ;  /* 0x00000000001a7805 */ /* 0x000fc4000001ff00 */
[----:B------:R-:W-:Y:S01]  /*0250*/  LEA R9, R17, R13, 0xb ;  /* 0x0000000d11097211 */ /* 0x000fe200078e58ff */
[----:B------:R-:W-:Y:S01]  /*0260*/  IMAD.MOV.U32 R19, RZ, RZ, RZ ;  /* 0x000000ffff137224 */ /* 0x000fe200078e00ff */
[----:B------:R-:W-:Y:S02]  /*0270*/  ISETP.LT.U32.AND P1, PT, R13, 0x60, !P1 ;  /* 0x000000600d00780c */ /* 0x000fe40004f21070 */
[----:B------:R-:W-:Y:S02]  /*0280*/  CS2R R22, SRZ ;  /* 0x0000000000167805 */ /* 0x000fe4000001ff00 */
[----:B------:R-:W-:Y:S02]  /*0290*/  ISETP.LT.U32.AND P4, PT, R0, 0x20, !P0 ;  /* 0x000000200000780c */ /* 0x000fe40004781070 */
[----:B------:R-:W-:Y:S02]  /*02a0*/  CS2R R24, SRZ ;  /* 0x0000000000187805 */ /* 0x000fe4000001ff00 */
[----:B------:R-:W-:-:S02]  /*02b0*/  CS2R R28, SRZ ;  /* 0x00000000001c7805 */ /* 0x000fc4000001ff00 */
[----:B------:R-:W-:Y:S01]  /*02c0*/  CS2R R30, SRZ ;  /* 0x00000000001e7805 */ /* 0x000fe2000001ff00 */
[----:B------:R-:W-:Y:S01]  /*02d0*/  IMAD.MOV.U32 R37, RZ, RZ, RZ ;  /* 0x000000ffff257224 */ /* 0x000fe200078e00ff */
[----:B------:R-:W-:Y:S01]  /*02e0*/  ISETP.LT.U32.AND P0, PT, R0, 0x10, !P0 ;  /* 0x000000100000780c */ /* 0x000fe20004701070 */
[----:B------:R-:W-:Y:S02]  /*02f0*/  IMAD.MOV.U32 R39, RZ, RZ, RZ ;  /* 0x000000ffff277224 */ /* 0x000fe400078e00ff */
[----:B------:R-:W-:Y:S01]  /*0300*/  IMAD.MOV.U32 R41, RZ, RZ, RZ ;  /* 0x000000ffff297224 */ /* 0x000fe200078e00ff */
[----:B0-----:R-:W-:Y:S01]  /*0310*/  ULEA UR4, UR6, UR4, 0x18 ;  /* 0x0000000406047291 */ /* 0x001fe2000f8ec0ff */
[----:B------:R-:W-:Y:S01]  /*0320*/  IMAD.MOV.U32 R43, RZ, RZ, RZ ;  /* 0x000000ffff2b7224 */ /* 0x000fe200078e00ff */
[----:B------:R-:W-:-:S04]  /*0330*/  ULEA UR5, UR6, UR5, 0x18 ;  /* 0x0000000506057291 */ /* 0x000fc8000f8ec0ff */
[C---:B------:R-:W-:Y:S02]  /*0340*/  LEA R10, R0.reuse, UR4, 0x7 ;  /* 0x00000004000a7c11 */ /* 0x040fe4000f8e38ff */
[----:B------:R-:W-:-:S03]  /*0350*/  LEA R12, R0, UR5, 0x9 ;  /* 0x00000005000c7c11 */ /* 0x000fc6000f8e48ff */
[C---:B------:R-:W-:Y:S02]  /*0360*/  IMAD R10, R13.reuse, 0x4, R10 ;  /* 0x000000040d0a7824 */ /* 0x040fe400078e020a */
[C---:B------:R-:W-:Y:S01]  /*0370*/  IMAD R12, R13.reuse, 0x4, R12 ;  /* 0x000000040d0c7824 */ /* 0x040fe200078e020c */
[----:B------:R-:W-:-:S05]  /*0380*/  LEA R13, R13, UR5, 0x2 ;  /* 0x000000050d0d7c11 */ /* 0x000fca000f8e10ff */
[----:B------:R-:W-:-:S07]  /*0390*/  VIADD R13, R13, 0x100 ;  /* 0x000001000d0d7836 */ /* 0x000fce0000000000 */
.L_x_4:
[----:B------:R-:W-:Y:S01]  /*03a0*/  ISETP.GE.U32.AND P2, PT, R11, R8, PT ;  /* 0x000000080b00720c */ /* 0x000fe20003f46070 */
[----:B------:R-:W-:Y:S01]  /*03b0*/  IMAD.IADD R21, R0, 0x1, R11 ;  /* 0x0000000100157824 */ /* 0x000fe200078e020b */
[----:B------:R-:W-:Y:S05]  /*03c0*/  WARPSYNC.ALL ;  /* 0x0000000000007948 */ /* 0x000fea0003800000 */
[----:B------:R-:W-:Y:S01]  /*03d0*/  BAR.SYNC.DEFER_BLOCKING 0x0 ;  /* 0x0000000000007b1d */ /* 0x000fe20000010000 */
[----:B------:R-:W-:Y:S02]  /*03e0*/  ISETP.NE.OR P2, PT, R20, RZ, P2 ;  /* 0x000000ff1400720c */ /* 0x000fe40001745670 */
[----:B------:R-:W-:-:S11]  /*03f0*/  ISETP.GT.U32.OR P3, PT, R21, 0x7ff, !P4 ;  /* 0x000007ff1500780c */ /* 0x000fd60006764470 */
[----:B------:R-:W0:Y:S01]  /*0400*/  @!P2 LDC.64 R6, c[0x0][0x388] ;  /* 0x0000e200ff06ab82 */ /* 0x000e220000000a00 */
[C---:B-1----:R-:W-:Y:S01]  /*0410*/  @!P2 R2UR UR4, R32.reuse ;  /* 0x000000002004a2ca */ /* 0x042fe200000e0000 */
[----:B------:R-:W-:Y:S01]  /*0420*/  @!P2 IMAD.IADD R15, R9, 0x1, R11 ;  /* 0x00000001090fa824 */ /* 0x000fe200078e020b */
[----:B------:R-:W-:Y:S01]  /*0430*/  @!P2 R2UR UR5, R33 ;  /* 0x000000002105a2ca */ /* 0x000fe200000e0000 */
[----:B------:R-:W-:Y:S01]  /*0440*/  @!P3 IMAD R21, R21, 0x800, R16 ;  /* 0x000008001515b824 */ /* 0x000fe200078e0210 */
[----:B------:R-:W-:Y:S02]  /*0450*/  @!P3 R2UR UR6, R32 ;  /* 0x000000002006b2ca */ /* 0x000fe400000e0000 */
[----:B------:R-:W-:Y:S01]  /*0460*/  @!P3 R2UR UR7, R33 ;  /* 0x000000002107b2ca */ /* 0x000fe200000e0000 */
[----:B------:R-:W1:Y:S01]  /*0470*/  @!P3 LDC.64 R4, c[0x0][0x390] ;  /* 0x0000e400ff04bb82 */ /* 0x000e620000000a00 */
[----:B0-----:R-:W-:-:S07]  /*0480*/  @!P2 IMAD.WIDE.U32 R6, R15, 0x4, R6 ;  /* 0x000000040f06a825 */ /* 0x001fce00078e0006 */
[----:B------:R0:W2:Y:S01]  /*0490*/  @!P2 LDG.E R7, desc[UR4][R6.64] ;  /* 0x000000040607a981 */ /* 0x0000a2000c1e1900 */
[----:B-1----:R-:W-:-:S06]  /*04a0*/  @!P3 IMAD.WIDE R4, R21, 0x4, R4 ;  /* 0x000000041504b825 */ /* 0x002fcc00078e0204 */
[----:B------:R-:W3:Y:S01]  /*04b0*/  @!P3 LDG.E R5, desc[UR6][R4.64] ;  /* 0x000000060405b981 */ /* 0x000ee2000c1e1900 */
[----:B------:R-:W1:Y:S01]  /*04c0*/  S2UR UR5, SR_CgaCtaId ;  /* 0x00000000000579c3 */ /* 0x000e620000008800 */
[----:B------:R-:W-:Y:S01]  /*04d0*/  UMOV UR4, 0x400 ;  /* 0x0000040000047882 */ /* 0x000fe20000000000 */
[----:B------:R-:W-:Y:S01]  /*04e0*/  BSSY.RECONVERGENT B0, `(.L_x_2) ;  /* 0x0000050000007945 */ /* 0x000fe20003800200 */
[----:B------:R-:W-:Y:S02]  /*04f0*/  IMAD.MOV.U32 R14, RZ, RZ, 0x100 ;  /* 0x00000100ff0e7424 */ /* 0x000fe400078e00ff */
[----:B------:R-:W-:Y:S01]  /*0500*/  IMAD.MOV.U32 R15, RZ, RZ, R13 ;  /* 0x000000ffff0f7224 */ /* 0x000fe200078e000d */
[----:B-1----:R-:W-:-:S06]  /*0510*/  ULEA UR4, UR5, UR4, 0x18 ;  /* 0x0000000405047291 */ /* 0x002fcc000f8ec0ff */
[----:B------:R-:W-:-:S05]  /*0520*/  LEA R21, R0, UR4, 0x7 ;  /* 0x0000000400157c11 */ /* 0x000fca000f8e38ff */
[----:B0-----:R-:W-:Y:S01]  /*0530*/  VIADD R6, R21, 0x800 ;  /* 0x0000080015067836 */ /* 0x001fe20000000000 */
[----:B--2---:R0:W-:Y:S04]  /*0540*/  @!P2 STS [R10], R7 ;  /* 0x000000070a00a388 */ /* 0x0041e80000000800 */
[----:B---3--:R0:W-:Y:S01]  /*0550*/  @!P3 STS [R12], R5 ;  /* 0x000000050c00b388 */ /* 0x0081e20000000800 */
[----:B------:R-:W-:Y:S06]  /*0560*/  BAR.SYNC.DEFER_BLOCKING 0x0 ;  /* 0x0000000000007b1d */ /* 0x000fec0000010000 */
.L_x_3:
[----:B------:R-:W1:Y:S01]  /*0570*/  S2R R21, SR_TID.X ;  /* 0x0000000000157919 */ /* 0x000e620000002100 */
[----:B------:R-:W-:Y:S01]  /*0580*/  VIADD R14, R14, 0x200 ;  /* 0x000002000e0e7836 */ /* 0x000fe20000000000 */
[----:B------:R-:W-:Y:S04]  /*0590*/  @P1 LDS R35, [R6] ;  /* 0x0000000006231984 */ /* 0x000fe80000000800 */
[----:B------:R-:W2:Y:S01]  /*05a0*/  @P1 LDS R45, [R15+-0x80] ;  /* 0xffff80000f2d1984 */ /* 0x000ea20000000800 */
[C---:B-1----:R-:W-:Y:S02]  /*05b0*/  ISETP.GT.U32.AND P5, PT, R21.reuse, 0x5f, PT ;  /* 0x0000005f1500780c */ /* 0x042fe40003fa4070 */
[----:B------:R-:W-:Y:S02]  /*05c0*/  ISETP.GT.U32.AND P2, PT, R21, 0x7f, PT ;  /* 0x0000007f1500780c */ /* 0x000fe40003f44070 */
[----:B------:R-:W-:-:S02]  /*05d0*/  ISETP.GT.U32.OR P6, PT, R0, 0x1f, P5 ;  /* 0x0000001f0000780c */ /* 0x000fc40002fc4470 */
[C---:B------:R-:W-:Y:S02]  /*05e0*/  ISETP.GT.U32.OR P3, PT, R0.reuse, 0x17, P5 ;  /* 0x000000170000780c */ /* 0x040fe40002f64470 */
[----:B------:R-:W-:Y:S01]  /*05f0*/  ISETP.GT.U32.OR P5, PT, R0, 0x7, P5 ;  /* 0x000000070000780c */ /* 0x000fe20002fa4470 */
[----:B--2---:R-:W-:-:S08]  /*0600*/  @P1 FFMA R26, R45, R35, R26 ;  /* 0x000000232d1a1223 */ /* 0x004fd0000000001a */
[----:B------:R-:W-:Y:S04]  /*0610*/  @!P6 LDS R34, [R6+-0x800] ;  /* 0xfff800000622e984 */ /* 0x000fe80000000800 */
[----:B------:R-:W1:Y:S04]  /*0620*/  @!P6 LDS R4, [R15+-0x80] ;  /* 0xffff80000f04e984 */ /* 0x000e680000000800 */
[----:B------:R-:W-:Y:S04]  /*0630*/  @!P3 LDS R38, [R6+-0x400] ;  /* 0xfffc00000626b984 */ /* 0x000fe80000000800 */
[----:B------:R-:W2:Y:S04]  /*0640*/  @!P3 LDS R40, [R15+-0x80] ;  /* 0xffff80000f28b984 */ /* 0x000ea80000000800 */
[----:B0-----:R-:W-:Y:S04]  /*0650*/  @!P5 LDS R5, [R6+0x400] ;  /* 0x000400000605d984 */ /* 0x001fe80000000800 */
[----:B------:R-:W0:Y:S01]  /*0660*/  @!P5 LDS R7, [R15+-0x80] ;  /* 0xffff80000f07d984 */ /* 0x000e220000000800 */
[----:B-1----:R-:W-:Y:S01]  /*0670*/  @!P6 FFMA R43, R34, R4, R43 ;  /* 0x00000004222be223 */ /* 0x002fe2000000002b */
[----:B------:R-:W-:-:S02]  /*0680*/  ISETP.GT.U32.OR P6, PT, R0, 0x17, P2 ;  /* 0x000000170000780c */ /* 0x000fc400017c4470 */
[----:B------:R-:W-:Y:S01]  /*0690*/  ISETP.GT.U32.OR P2, PT, R0, 0x7, P2 ;  /* 0x000000070000780c */ /* 0x000fe20001744470 */
[----:B--2---:R-:W-:Y:S01]  /*06a0*/  @!P3 FFMA R31, R40, R38, R31 ;  /* 0x00000026281fb223 */ /* 0x004fe2000000001f */
[----:B------:R-:W-:-:S09]  /*06b0*/  ISETP.GT.U32.AND P3, PT, R21, 0x1f, PT ;  /* 0x0000001f1500780c */ /* 0x000fd20003f64070 */
[----:B------:R-:W-:Y:S01]  /*06c0*/  @!P6 LDS R4, [R6+-0x400] ;  /* 0xfffc00000604e984 */ /* 0x000fe20000000800 */
[----:B0-----:R-:W-:Y:S01]  /*06d0*/  @!P5 FFMA R22, R7, R5, R22 ;  /* 0x000000050716d223 */ /* 0x001fe20000000016 */
[----:B------:R-:W-:Y:S02]  /*06e0*/  ISETP.GT.U32.OR P5, PT, R0, 0x17, P3 ;  /* 0x000000170000780c */ /* 0x000fe40001fa4470 */
[----:B------:R-:W0:Y:S04]  /*06f0*/  @!P6 LDS R36, [R15+-0x100] ;  /* 0xffff00000f24e984 */ /* 0x000e280000000800 */
[----:B------:R-:W-:Y:S04]  /*0700*/  @!P2 LDS R34, [R6+0x400] ;  /* 0x000400000622a984 */ /* 0x000fe80000000800 */
[----:B------:R-:W1:Y:S04]  /*0710*/  @!P2 LDS R42, [R15+-0x100] ;  /* 0xffff00000f2aa984 */ /* 0x000e680000000800 */
[----:B------:R-:W-:Y:S04]  /*0720*/  @!P5 LDS R38, [R6+-0x400] ;  /* 0xfffc00000626d984 */ /* 0x000fe80000000800 */
[----:B------:R-:W2:Y:S01]  /*0730*/  @!P5 LDS R40, [R15+0x80] ;  /* 0x000080000f28d984 */ /* 0x000ea20000000800 */
[----:B0-----:R-:W-:Y:S01]  /*0740*/  @!P6 FFMA R37, R36, R4, R37 ;  /* 0x000000042425e223 */ /* 0x001fe20000000025 */
[----:B------:R-:W-:-:S02]  /*0750*/  ISETP.GT.U32.OR P6, PT, R0, 0xf, P3 ;  /* 0x0000000f0000780c */ /* 0x000fc40001fc4470 */
[----:B------:R-:W-:Y:S01]  /*0760*/  ISETP.GT.U32.OR P3, PT, R0, 0x7, P3 ;  /* 0x000000070000780c */ /* 0x000fe20001f64470 */
[----:B-1----:R-:W-:Y:S01]  /*0770*/  @!P2 FFMA R23, R42, R34, R23 ;  /* 0x000000222a17a223 */ /* 0x002fe20000000017 */
[----:B------:R-:W-:Y:S02]  /*0780*/  ISETP.GT.U32.AND P2, PT, R21, 0x3f, PT ;  /* 0x0000003f1500780c */ /* 0x000fe40003f44070 */
[----:B------:R-:W-:Y:S07]  /*0790*/  @P0 LDS R21, [R15+-0x100] ;  /* 0xffff00000f150984 */ /* 0x000fee0000000800 */
[----:B------:R-:W-:Y:S01]  /*07a0*/  @!P6 LDS R5, [R6] ;  /* 0x000000000605e984 */ /* 0x000fe20000000800 */
[----:B--2---:R-:W-:Y:S01]  /*07b0*/  @!P5 FFMA R29, R40, R38, R29 ;  /* 0x00000026281dd223 */ /* 0x004fe2000000001d */
[----:B------:R-:W-:-:S02]  /*07c0*/  ISETP.GT.U32.OR P5, PT, R0, 0x1f, P2 ;  /* 0x0000001f0000780c */ /* 0x000fc400017a4470 */
[----:B------:R-:W0:Y:S04]  /*07d0*/  @!P6 LDS R7, [R15+0x80] ;  /* 0x000080000f07e984 */ /* 0x000e280000000800 */
[----:B------:R-:W-:Y:S04]  /*07e0*/  @!P3 LDS R4, [R6+0x400] ;  /* 0x000400000604b984 */ /* 0x000fe80000000800 */
[----:B------:R-:W1:Y:S04]  /*07f0*/  @!P3 LDS R44, [R15+0x80] ;  /* 0x000080000f2cb984 */ /* 0x000e680000000800 */
[----:B------:R-:W-:Y:S04]  /*0800*/  @!P5 LDS R36, [R6+-0x800] ;  /* 0xfff800000624d984 */ /* 0x000fe80000000800 */
[----:B------:R-:W2:Y:S01]  /*0810*/  @!P5 LDS R34, [R15] ;  /* 0x000000000f22d984 */ /* 0x000ea20000000800 */
[----:B0-----:R-:W-:Y:S01]  /*0820*/  @!P6 FFMA R24, R7, R5, R24 ;  /* 0x000000050718e223 */ /* 0x001fe20000000018 */
[----:B------:R-:W-:-:S02]  /*0830*/  ISETP.GT.U32.OR P6, PT, R0, 0x17, P2 ;  /* 0x000000170000780c */ /* 0x000fc400017c4470 */
[----:B------:R-:W-:Y:S04]  /*0840*/  @P4 LDS R5, [R15+-0x100] ;  /* 0xffff00000f054984 */ /* 0x000fe80000000800 */
[----:B------:R-:W0:Y:S01]  /*0850*/  @P0 LDS R7, [R6] ;  /* 0x0000000006070984 */ /* 0x000e220000000800 */
[----:B-1----:R-:W-:Y:S01]  /*0860*/  @!P3 FFMA R27, R44, R4, R27 ;  /* 0x000000042c1bb223 */ /* 0x002fe2000000001b */
[C---:B------:R-:W-:Y:S02]  /*0870*/  ISETP.GT.U32.OR P3, PT, R0.reuse, 0xf, P2 ;  /* 0x0000000f0000780c */ /* 0x040fe40001764470 */
[----:B------:R-:W1:Y:S01]  /*0880*/  @P4 LDS R4, [R6+-0x800] ;  /* 0xfff8000006044984 */ /* 0x000e620000000800 */
[----:B------:R-:W-:Y:S01]  /*0890*/  ISETP.GT.U32.OR P2, PT, R0, 0x7, P2 ;  /* 0x000000070000780c */ /* 0x000fe20001744470 */
[----:B--2---:R-:W-:Y:S01]  /*08a0*/  @!P5 FFMA R41, R36, R34, R41 ;  /* 0x000000222429d223 */ /* 0x004fe20000000029 */
[----:B------:R-:W-:-:S08]  /*08b0*/  ISETP.NE.AND P5, PT, R20, RZ, PT ;  /* 0x000000ff1400720c */ /* 0x000fd00003fa5270 */
[----:B------:R-:W-:Y:S04]  /*08c0*/  @!P3 LDS R36, [R6] ;  /* 0x000000000624b984 */ /* 0x000fe80000000800 */
[----:B------:R-:W2:Y:S04]  /*08d0*/  @!P3 LDS R38, [R15] ;  /* 0x000000000f26b984 */ /* 0x000ea80000000800 */
[----:B------:R-:W-:Y:S04]  /*08e0*/  @!P5 LDS R34, [R6+-0x800] ;  /* 0xfff800000622d984 */ /* 0x000fe80000000800 */
[----:B------:R-:W-:Y:S04]  /*08f0*/  @!P2 LDS R40, [R6+0x400] ;  /* 0x000400000628a984 */ /* 0x000fe80000000800 */
[----:B------:R-:W3:Y:S01]  /*0900*/  @!P2 LDS R42, [R15] ;  /* 0x000000000f2aa984 */ /* 0x000ee20000000800 */
[----:B0-----:R-:W-:-:S03]  /*0910*/  @P0 FFMA R28, R21, R7, R28 ;  /* 0x00000007151c0223 */ /* 0x001fc6000000001c */
[----:B------:R-:W-:Y:S01]  /*0920*/  @!P6 LDS R7, [R15] ;  /* 0x000000000f07e984 */ /* 0x000fe20000000800 */
[----:B-1----:R-:W-:-:S03]  /*0930*/  @P4 FFMA R3, R4, R5, R3 ;  /* 0x0000000504034223 */ /* 0x002fc60000000003 */
[----:B------:R0:W1:Y:S04]  /*0940*/  @!P6 LDS R5, [R6+-0x400] ;  /* 0xfffc00000605e984 */ /* 0x0000680000000800 */
[----:B------:R4:W5:Y:S01]  /*0950*/  @!P5 LDS R4, [R15+0x80] ;  /* 0x000080000f04d984 */ /* 0x0009620000000800 */
[----:B0-----:R-:W-:Y:S01]  /*0960*/  IADD3 R6, PT, PT, R6, 0x4, RZ ;  /* 0x0000000406067810 */ /* 0x001fe20007ffe0ff */
[----:B----4-:R-:W-:Y:S02]  /*0970*/  VIADD R15, R15, 0x200 ;  /* 0x000002000f0f7836 */ /* 0x010fe40000000000 */
[----:B--2---:R-:W-:Y:S01]  /*0980*/  @!P3 FFMA R25, R38, R36, R25 ;  /* 0x000000242619b223 */ /* 0x004fe20000000019 */
[----:B---3--:R-:W-:Y:S01]  /*0990*/  @!P2 FFMA R19, R42, R40, R19 ;  /* 0x000000282a13a223 */ /* 0x008fe20000000013 */
[----:B-1----:R-:W-:Y:S01]  /*09a0*/  @!P6 FFMA R30, R7, R5, R30 ;  /* 0x00000005071ee223 */ /* 0x002fe2000000001e */
[----:B------:R-:W-:Y:S01]  /*09b0*/  ISETP.NE.AND P6, PT, R14, 0x4100, PT ;  /* 0x000041000e00780c */ /* 0x000fe20003fc5270 */
[----:B-----5:R-:W-:-:S12]  /*09c0*/  @!P5 FFMA R39, R34, R4, R39 ;  /* 0x000000042227d223 */ /* 0x020fd80000000027 */
[----:B------:R-:W-:Y:S05]  /*09d0*/  @P6 BRA `(.L_x_3) ;  /* 0xfffffff800e46947 */ /* 0x000fea000383ffff */
[----:B------:R-:W-:Y:S05]  /*09e0*/  BSYNC.RECONVERGENT B0 ;  /* 0x0000000000007941 */ /* 0x000fea0003800200 */
.L_x_2:
[----:B------:R-:W-:-:S05]  /*09f0*/  VIADD R11, R11, 0x20 ;  /* 0x000000200b0b7836 */ /* 0x000fca0000000000 */
[----:B------:R-:W-:-:S13]  /*0a00*/  ISETP.GE.U32.AND P2, PT, R11, 0x800, PT ;  /* 0x000008000b00780c */ /* 0x000fda0003f46070 */
[----:B------:R-:W-:Y:S05]  /*0a10*/  @!P2 BRA `(.L_x_4) ;  /* 0xfffffff80060a947 */ /* 0x000fea000383ffff */
[----:B------:R-:W-:Y:S01]  /*0a20*/  ISETP.GT.AND P0, PT, R16, 0x7ff, PT ;  /* 0x000007ff1000780c */ /* 0x000fe20003f04270 */
[----:B------:R-:W0:Y:S01]  /*0a30*/  LDC.64 R34, c[0x0][0x380] ;  /* 0x0000e000ff227b82 */ /* 0x000e220000000a00 */
[C---:B------:R-:W-:Y:S01]  /*0a40*/  IMAD R5, R17.reuse, 0x800, R16 ;  /* 0x0000080011057824 */ /* 0x040fe200078e0210 */
[----:B------:R-:W-:Y:S01]  /*0a50*/  BSSY.RECONVERGENT B6, `(.L_x_5) ;  /* 0x0000015000067945 */ /* 0x000fe20003800200 */
[----:B------:R-:W-:-:S13]  /*0a60*/  ISETP.GT.U32.OR P0, PT, R17, 0x7ff, P0 ;  /* 0x000007ff1100780c */ /* 0x000fda0000704470 */
[----:B------:R-:W-:Y:S02]  /*0a70*/  @!P0 R2UR UR4, R32 ;  /* 0x00000000200482ca */ /* 0x000fe400000e0000 */
[----:B------:R-:W-:Y:S01]  /*0a80*/  @!P0 R2UR UR5, R33 ;  /* 0x00000000210582ca */ /* 0x000fe200000e0000 */
[----:B0-----:R-:W-:-:S12]  /*0a90*/  IMAD.WIDE R34, R5, 0x4, R34 ;  /* 0x0000000405227825 */ /* 0x001fd800078e0222 */
[----:B------:R0:W-:Y:S01]  /*0aa0*/  @!P0 STG.E desc[UR4][R34.64], R3 ;  /* 0x0000000322008986 */ /* 0x0001e2000c101904 */
[----:B------:R-:W-:Y:S05]  /*0ab0*/  @!P0 BRA `(.L_x_6) ;  /* 0x0000000000388947 */ /* 0x000fea0003800000 */
[----:B------:R-:W-:Y:S01]  /*0ac0*/  MOV R12, 0x0 ;  /* 0x00000000000c7802 */ /* 0x000fe20000000f00 */
[----:B------:R-:W-:Y:S01]  /*0ad0*/  IMAD.MOV.U32 R8, RZ, RZ, R17 ;  /* 0x000000ffff087224 */ /* 0x000fe200078e0011 */
[----:B------:R-:W1:Y:S01]  /*0ae0*/  LDCU.64 UR4, c[0x4][0x10] ;  /* 0x01000200ff0477ac */ /* 0x000e620008000a00 */
[----:B------:R-:W-:Y:S02]  /*0af0*/  IMAD.MOV.U32 R9, RZ, RZ, RZ ;  /* 0x000000ffff097224 */ /* 0x000fe400078e00ff */
[----:B------:R-:W-:Y:S01]  /*0b00*/  IMAD.MOV.U32 R10, RZ, RZ, R16 ;  /* 0x000000ffff0a7224 */ /* 0x000fe200078e0010 */
[----:B------:R-:W2:Y:S01]  /*0b10*/  LDC.64 R12, c[0x4][R12] ;  /* 0x010000000c0c7b82 */ /* 0x000ea20000000a00 */
[----:B------:R-:W-:Y:S02]  /*0b20*/  IMAD.MOV.U32 R11, RZ, RZ, RZ ;  /* 0x000000ffff0b7224 */ /* 0x000fe400078e00ff */
[----:B------:R-:W-:Y:S02]  /*0b30*/  IMAD.MOV.U32 R6, RZ, RZ, R2 ;  /* 0x000000ffff067224 */ /* 0x000fe400078e0002 */
[----:B------:R-:W-:Y:S01]  /*0b40*/  IMAD.MOV.U32 R7, RZ, RZ, R18 ;  /* 0x000000ffff077224 */ /* 0x000fe200078e0012 */
[----:B------:R3:W-:Y:S01]  /*0b50*/  STL.128 [R1], R8 ;  /* 0x0000000801007387 */ /* 0x0007e20000100c00 */
[----:B-1----:R-:W-:Y:S01]  /*0b60*/  IMAD.U32 R4, RZ, RZ, UR4 ;  /* 0x00000004ff047e24 */ /* 0x002fe2000f8e00ff */
[----:B------:R-:W-:-:S07]  /*0b70*/  MOV R5, UR5 ;  /* 0x0000000500057c02 */ /* 0x000fce0008000f00 */
[----:B------:R-:W-:-:S07]  /*0b80*/  LEPC R20, `(.L_x_6) ;  /* 0x000000001014794e */ /* 0x000fce0000000000 */
[----:B0-23--:R-:W-:Y:S05]  /*0b90*/  CALL.ABS.NOINC R12 ;  /* 0x000000000c007343 */ /* 0x00dfea0003c00000 */
.L_x_6:
[----:B------:R-:W-:Y:S05]  /*0ba0*/  BSYNC.RECONVERGENT B6 ;  /* 0x0000000000067941 */ /* 0x000fea0003800200 */
.L_x_5:
[----:B------:R-:W-:Y:S01]  /*0bb0*/  ISETP.GE.AND P0, PT, R16, 0x7e0, PT ;  /* 0x000007e01000780c */ /* 0x000fe20003f06270 */
[----:B------:R-:W-:Y:S01]  /*0bc0*/  BSSY.RECONVERGENT B6, `(.L_x_7) ;  /* 0x0000015000067945 */ /* 0x000fe20003800200 */
[----:B------:R-:W-:-:S13]  /*0bd0*/  ISETP.LT.U32.AND P1, PT, R17, 0x800, PT ;  /* 0x000008001100780c */ /* 0x000fda0003f21070 */
[----:B------:R-:W-:Y:S05]  /*0be0*/  @!P0 BRA P1, `(.L_x_8) ;  /* 0x00000000003c8947 */ /* 0x000fea0000800000 */
[----:B------:R-:W-:Y:S01]  /*0bf0*/  MOV R12, 0x0 ;  /* 0x00000000000c7802 */ /* 0x000fe20000000f00 */
[----:B------:R-:W-:Y:S01]  /*0c00*/  IMAD.MOV.U32 R11, RZ, RZ, 0x1 ;  /* 0x00000001ff0b7424 */ /* 0x000fe200078e00ff */
[----:B------:R-:W1:Y:S01]  /*0c10*/  LDCU.64 UR4, c[0x4][0x10] ;  /* 0x01000200ff0477ac */ /* 0x000e620008000a00 */
[----:B------:R-:W-:Y:S01]  /*0c20*/  IMAD.MOV.U32 R8, RZ, RZ, R17 ;  /* 0x000000ffff087224 */ /* 0x000fe200078e0011 */
[----:B------:R-:W-:Y:S01]  /*0c30*/  MOV R6, R2 ;  /* 0x0000000200067202 */ /* 0x000fe20000000f00 */
[----:B------:R-:W-:Y:S01]  /*0c40*/  IMAD.MOV.U32 R9, RZ, RZ, RZ ;  /* 0x000000ffff097224 */ /* 0x000fe200078e00ff */
[----:B------:R-:W2:Y:S01]  /*0c50*/  LDC.64 R12, c[0x4][R12] ;  /* 0x010000000c0c7b82 */ /* 0x000ea20000000a00 */
[----:B------:R-:W-:Y:S02]  /*0c60*/  IMAD.MOV.U32 R10, RZ, RZ, R16 ;  /* 0x000000ffff0a7224 */ /* 0x000fe400078e0010 */
[----:B------:R-:W-:-:S03]  /*0c70*/  IMAD.MOV.U32 R7, RZ, RZ, R18 ;  /* 0x000000ffff077224 */ /* 0x000fc600078e0012 */
[----:B------:R3:W-:Y:S01]  /*0c80*/  STL.128 [R1], R8 ;  /* 0x0000000801007387 */ /* 0x0007e20000100c00 */
[----:B-1----:R-:W-:Y:S02]  /*0c90*/  IMAD.U32 R4, RZ, RZ, UR4 ;  /* 0x00000004ff047e24 */ /* 0x002fe4000f8e00ff */
[----:B------:R-:W-:-:S07]  /*0ca0*/  IMAD.U32 R5, RZ, RZ, UR5 ;  /* 0x00000005ff057e24 */ /* 0x000fce000f8e00ff */
[----:B------:R-:W-:-:S07]  /*0cb0*/  LEPC R20, `(.L_x_9) ;  /* 0x000000001014794e */ /* 0x000fce0000000000 */
[----:B0-23--:R-:W-:Y:S05]  /*0cc0*/  CALL.ABS.NOINC R12 ;  /* 0x000000000c007343 */ /* 0x00dfea0003c00000 */
.L_x_9:
[----:B------:R-:W-:Y:S05]  /*0cd0*/  BRA `(.L_x_10) ;  /* 0x00000000000c7947 */ /* 0x000fea0003800000 */
.L_x_8:
[----:B------:R-:W-:Y:S02]  /*0ce0*/  R2UR UR4, R32 ;  /* 0x00000000200472ca */ /* 0x000fe400000e0000 */
[----:B------:R-:W-:-:S13]  /*0cf0*/  R2UR UR5, R33 ;  /* 0x00000000210572ca */ /* 0x000fda00000e0000 */
[----:B------:R1:W-:Y:S02]  /*0d00*/  STG.E desc[UR4][R34.64+0x80], R43 ;  /* 0x0000802b22007986 */ /* 0x0003e4000c101904 */
.L_x_10:
[----:B------:R-:W-:Y:S05]  /*0d10*/  BSYNC.RECONVERGENT B6 ;  /* 0x0000000000067941 */ /* 0x000fea0003800200 */
.L_x_7:
[----:B------:R-:W-:Y:S01]  /*0d20*/  ISETP.GE.AND P0, PT, R16, 0x7c0, PT ;  /* 0x000007c01000780c */ /* 0x000fe20003f06270 */
[----:B------:R-:W-:Y:S01]  /*0d30*/  BSSY.RECONVERGENT B6, `(.L_x_11) ;  /* 0x0000015000067945 */ /* 0x000fe20003800200 */
[----:B------:R-:W-:-:S13]  /*0d40*/  ISETP.LT.U32.AND P1, PT, R17, 0x800, PT ;  /* 0x000008001100780c */ /* 0x000fda0003f21070 */
[----:B------:R-:W-:Y:S05]  /*0d50*/  @!P0 BRA P1, `(.L_x_12) ;  /* 0x00000000003c8947 */ /* 0x000fea0000800000 */
[----:B------:R-:W-:Y:S01]  /*0d60*/  MOV R12, 0x0 ;  /* 0x00000000000c7802 */ /* 0x000fe20000000f00 */
[----:B------:R-:W-:Y:S01]  /*0d70*/  IMAD.MOV.U32 R11, RZ, RZ, 0x2 ;  /* 0x00000002ff0b7424 */ /* 0x000fe200078e00ff */
[----:B------:R-:W2:Y:S01]  /*0d80*/  LDCU.64 UR4, c[0x4][0x10] ;  /* 0x01000200ff0477ac */ /* 0x000ea20008000a00 */
[----:B------:R-:W-:Y:S01]  /*0d90*/  IMAD.MOV.U32 R8, RZ, RZ, R17 ;  /* 0x000000ffff087224 */ /* 0x000fe200078e0011 */
[----:B------:R-:W-:Y:S01]  /*0da0*/  MOV R7, R18 ;  /* 0x0000001200077202 */ /* 0x000fe20000000f00 */
[----:B------:R-:W-:Y:S01]  /*0db0*/  IMAD.MOV.U32 R9, RZ, RZ, RZ ;  /* 0x000000ffff097224 */ /* 0x000fe200078e00ff */
[----:B------:R-:W3:Y:S01]  /*0dc0*/  LDC.64 R12, c[0x4][R12] ;  /* 0x010000000c0c7b82 */ /* 0x000ee20000000a00 */
[----:B------:R-:W-:Y:S02]  /*0dd0*/  IMAD.MOV.U32 R10, RZ, RZ, R16 ;  /* 0x000000ffff0a7224 */ /* 0x000fe400078e0010 */
[----:B------:R-:W-:-:S03]  /*0de0*/  IMAD.MOV.U32 R6, RZ, RZ, R2 ;  /* 0x000000ffff067224 */ /* 0x000fc600078e0002 */
[----:B------:R4:W-:Y:S01]  /*0df0*/  STL.128 [R1], R8 ;  /* 0x0000000801007387 */ /* 0x0009e20000100c00 */
[----:B--2---:R-:W-:Y:S02]  /*0e00*/  IMAD.U32 R4, RZ, RZ, UR4 ;  /* 0x00000004ff047e24 */ /* 0x004fe4000f8e00ff */
[----:B------:R-:W-:-:S07]  /*0e10*/  IMAD.U32 R5, RZ, RZ, UR5 ;  /* 0x00000005ff057e24 */ /* 0x000fce000f8e00ff */
[----:B------:R-:W-:-:S07]  /*0e20*/  LEPC R20, `(.L_x_13) ;  /* 0x000000001014794e */ /* 0x000fce0000000000 */
[----:B01-34-:R-:W-:Y:S05]  /*0e30*/  CALL.ABS.NOINC R12 ;  /* 0x000000000c007343 */ /* 0x01bfea0003c00000 */
.L_x_13:
[----:B------:R-:W-:Y:S05]  /*0e40*/  BRA `(.L_x_14) ;  /* 0x00000000000c7947 */ /* 0x000fea0003800000 */
.L_x_12:
[----:B------:R-:W-:Y:S02]  /*0e50*/  R2UR UR4, R32 ;  /* 0x00000000200472ca */ /* 0x000fe400000e0000 */
[----:B------:R-:W-:-:S13]  /*0e60*/  R2UR UR5, R33 ;  /* 0x00000000210572ca */ /* 0x000fda00000e0000 */
[----:B------:R2:W-:Y:S02]  /*0e70*/  STG.E desc[UR4][R34.64+0x100], R41 ;  /* 0x0001002922007986 */ /* 0x0005e4000c101904 */
.L_x_14:
[----:B------:R-:W-:Y:S05]  /*0e80*/  BSYNC.RECONVERGENT B6 ;  /* 0x0000000000067941 */ /* 0x000fea0003800200 */
.L_x_11:
[----:B------:R-:W-:Y:S01]  /*0e90*/  ISETP.GE.AND P0, PT, R16, 0x7a0, PT ;  /* 0x000007a01000780c */ /* 0x000fe20003f06270 */
[----:B------:R-:W-:Y:S01]  /*0ea0*/  BSSY.RECONVERGENT B6, `(.L_x_15) ;  /* 0x0000015000067945 */ /* 0x000fe20003800200 */
[----:B------:R-:W-:-:S13]  /*0eb0*/  ISETP.LT.U32.AND P1, PT, R17, 0x800, PT ;  /* 0x000008001100780c */ /* 0x000fda0003f21070 */
[----:B------:R-:W-:Y:S05]  /*0ec0*/  @!P0 BRA P1, `(.L_x_16) ;  /* 0x00000000003c8947 */ /* 0x000fea0000800000 */
[----:B------:R-:W-:Y:S01]  /*0ed0*/  MOV R12, 0x0 ;  /* 0x00000000000c7802 */ /* 0x000fe20000000f00 */
[----:B------:R-:W-:Y:S01]  /*0ee0*/  IMAD.MOV.U32 R11, RZ, RZ, 0x3 ;  /* 0x00000003ff0b7424 */ /* 0x000fe200078e00ff */
[----:B------:R-:W3:Y:S01]  /*0ef0*/  LDCU.64 UR4, c[0x4][0x10] ;  /* 0x01000200ff0477ac */ /* 0x000ee20008000a00 */
[----:B------:R-:W-:Y:S02]  /*0f00*/  IMAD.MOV.U32 R8, RZ, RZ, R17 ;  /* 0x000000ffff087224 */ /* 0x000fe400078e0011 */
[----:B------:R-:W-:Y:S01]  /*0f10*/  IMAD.MOV.U32 R9, RZ, RZ, RZ ;  /* 0x000000ffff097224 */ /* 0x000fe200078e00ff */
[----:B------:R-:W4:Y:S01]  /*0f20*/  LDC.64 R12, c[0x4][R12] ;  /* 0x010000000c0c7b82 */ /* 0x000f220000000a00 */
[----:B------:R-:W-:Y:S02]  /*0f30*/  IMAD.MOV.U32 R10, RZ, RZ, R16 ;  /* 0x000000ffff0a7224 */ /* 0x000fe400078e0010 */
[----:B------:R-:W-:Y:S02]  /*0f40*/  IMAD.MOV.U32 R6, RZ, RZ, R2 ;  /* 0x000000ffff067224 */ /* 0x000fe400078e0002 */
[----:B------:R-:W-:Y:S01]  /*0f50*/  IMAD.MOV.U32 R7, RZ, RZ, R18 ;  /* 0x000000ffff077224 */ /* 0x000fe200078e0012 */
[----:B------:R0:W-:Y:S01]  /*0f60*/  STL.128 [R1], R8 ;  /* 0x0000000801007387 */ /* 0x0001e20000100c00 */
[----:B---3--:R-:W-:-:S02]  /*0f70*/  IMAD.U32 R4, RZ, RZ, UR4 ;  /* 0x00000004ff047e24 */ /* 0x008fc4000f8e00ff */
[----:B------:R-:W-:-:S07]  /*0f80*/  IMAD.U32 R5, RZ, RZ, UR5 ;  /* 0x00000005ff057e24 */ /* 0x000fce000f8e00ff */
[----:B------:R-:W-:-:S07]  /*0f90*/  LEPC R20, `(.L_x_17) ;  /* 0x000000001014794e */ /* 0x000fce0000000000 */
[----:B012-4-:R-:W-:Y:S05]  /*0fa0*/  CALL.ABS.NOINC R12 ;  /* 0x000000000c007343 */ /* 0x017fea0003c00000 */
.L_x_17:
[----:B------:R-:W-:Y:S05]  /*0fb0*/  BRA `(.L_x_18) ;  /* 0x00000000000c7947 */ /* 0x000fea0003800000 */
.L_x_16:
[----:B------:R-:W-:Y:S02]  /*0fc0*/  R2UR UR4, R32 ;  /* 0x00000000200472ca */ /* 0x000fe400000e0000 */
[----:B------:R-:W-:-:S13]  /*0fd0*/  R2UR UR5, R33 ;  /* 0x00000000210572ca */ /* 0x000fda00000e0000 */
[----:B------:R3:W-:Y:S02]  /*0fe0*/  STG.E desc[UR4][R34.64+0x180], R39 ;  /* 0x0001802722007986 */ /* 0x0007e4000c101904 */
.L_x_18:
[----:B------:R-:W-:Y:S05]  /*0ff0*/  BSYNC.RECONVERGENT B6 ;  /* 0x0000000000067941 */ /* 0x000fea0003800200 */
.L_x_15:
[----:B------:R-:W-:Y:S01]  /*1000*/  ISETP.GE.AND P0, PT, R16, 0x800, PT ;  /* 0x000008001000780c */ /* 0x000fe20003f06270 */
[----:B------:R-:W-:Y:S01]  /*1010*/  BSSY.RECONVERGENT B6, `(.L_x_19) ;  /* 0x0000015000067945 */ /* 0x000fe20003800200 */
[----:B------:R-:W-:-:S13]  /*1020*/  ISETP.LT.U32.AND P1, PT, R17, 0x7f8, PT ;  /* 0x000007f81100780c */ /* 0x000fda0003f21070 */
[----:B------:R-:W-:Y:S05]  /*1030*/  @!P0 BRA P1, `(.L_x_20) ;  /* 0x00000000003c8947 */ /* 0x000fea0000800000 */
[----:B------:R-:W-:Y:S01]  /*1040*/  HFMA2 R9, -RZ, RZ, 0, 5.9604644775390625e-08 ;  /* 0x00000001ff097431 */ /* 0x000fe200000001ff */
[----:B------:R-:W-:Y:S01]  /*1050*/  MOV R12, 0x0 ;  /* 0x00000000000c7802 */ /* 0x000fe20000000f00 */
[----:B------:R-:W-:Y:S01]  /*1060*/  IMAD.MOV.U32 R8, RZ, RZ, R17 ;  /* 0x000000ffff087224 */ /* 0x000fe200078e0011 */
[----:B------:R-:W4:Y:S01]  /*1070*/  LDCU.64 UR4, c[0x4][0x10] ;  /* 0x01000200ff0477ac */ /* 0x000f220008000a00 */
[----:B------:R-:W-:Y:S02]  /*1080*/  IMAD.MOV.U32 R10, RZ, RZ, R16 ;  /* 0x000000ffff0a7224 */ /* 0x000fe400078e0010 */
[----:B------:R-:W-:Y:S01]  /*1090*/  IMAD.MOV.U32 R11, RZ, RZ, RZ ;  /* 0x000000ffff0b7224 */ /* 0x000fe200078e00ff */
[----:B------:R-:W0:Y:S01]  /*10a0*/  LDC.64 R12, c[0x4][R12] ;  /* 0x010000000c0c7b82 */ /* 0x000e220000000a00 */
[----:B------:R-:W-:Y:S02]  /*10b0*/  IMAD.MOV.U32 R6, RZ, RZ, R2 ;  /* 0x000000ffff067224 */ /* 0x000fe400078e0002 */
[----:B------:R-:W-:Y:S01]  /*10c0*/  IMAD.MOV.U32 R7, RZ, RZ, R18 ;  /* 0x000000ffff077224 */ /* 0x000fe200078e0012 */
[----:B------:R0:W-:Y:S01]  /*10d0*/  STL.128 [R1], R8 ;  /* 0x0000000801007387 */ /* 0x0001e20000100c00 */
[----:B----4-:R-:W-:-:S02]  /*10e0*/  IMAD.U32 R4, RZ, RZ, UR4 ;  /* 0x00000004ff047e24 */ /* 0x010fc4000f8e00ff */
[----:B------:R-:W-:-:S07]  /*10f0*/  IMAD.U32 R5, RZ, RZ, UR5 ;  /* 0x00000005ff057e24 */ /* 0x000fce000f8e00ff */
[----:B------:R-:W-:-:S07]  /*1100*/  LEPC R20, `(.L_x_21) ;  /* 0x000000001014794e */ /* 0x000fce0000000000 */
[----:B0123--:R-:W-:Y:S05]  /*1110*/  CALL.ABS.NOINC R12 ;  /* 0x000000000c007343 */ /* 0x00ffea0003c00000 */
.L_x_21:
[----:B------:R-:W-:Y:S05]  /*1120*/  BRA `(.L_x_22) ;  /* 0x00000000000c7947 */ /* 0x000fea0003800000 */
.L_x_20:
[----:B------:R-:W-:Y:S02]  /*1130*/  R2UR UR4, R32 ;  /* 0x00000000200472ca */ /* 0x000fe400000e0000 */
[----:B------:R-:W-:-:S13]  /*1140*/  R2UR UR5, R33 ;  /* 0x00000000210572ca */ /* 0x000fda00000e0000 */
[----:B------:R4:W-:Y:S02]  /*1150*/  STG.E desc[UR4][R34.64+0x10000], R37 ;  /* 0x0100002522007986 */ /* 0x0009e4000c101904 */
.L_x_22:
[----:B------:R-:W-:Y:S05]  /*1160*/  BSYNC.RECONVERGENT B6 ;  /* 0x0000000000067941 */ /* 0x000fea0003800200 */
.L_x_19:
[----:B------:R-:W-:Y:S01]  /*1170*/  ISETP.GE.AND P0, PT, R16, 0x7e0, PT ;  /* 0x000007e01000780c */ /* 0x000fe20003f06270 */
[----:B------:R-:W-:Y:S01]  /*1180*/  BSSY.RECONVERGENT B6, `(.L_x_23) ;  /* 0x0000015000067945 */ /* 0x000fe20003800200 */
[----:B------:R-:W-:-:S13]  /*1190*/  ISETP.LT.U32.AND P1, PT, R17, 0x7f8, PT ;  /* 0x000007f81100780c */ /* 0x000fda0003f21070 */
[----:B------:R-:W-:Y:S05]  /*11a0*/  @!P0 BRA P1, `(.L_x_24) ;  /* 0x00000000003c8947 */ /* 0x000fea0000800000 */
[----:B------:R-:W-:Y:S01]  /*11b0*/  HFMA2 R11, -RZ, RZ, 0, 5.9604644775390625e-08 ;  /* 0x00000001ff0b7431 */ /* 0x000fe200000001ff */
[----:B------:R-:W-:Y:S01]  /*11c0*/  MOV R12, 0x0 ;  /* 0x00000000000c7802 */ /* 0x000fe20000000f00 */
[----:B------:R-:W-:Y:S01]  /*11d0*/  IMAD.MOV.U32 R9, RZ, RZ, 0x1 ;  /* 0x00000001ff097424 */ /* 0x000fe200078e00ff */
[----:B------:R-:W5:Y:S01]  /*11e0*/  LDCU.64 UR4, c[0x4][0x10] ;  /* 0x01000200ff0477ac */ /* 0x000f620008000a00 */
[----:B------:R-:W-:Y:S02]  /*11f0*/  IMAD.MOV.U32 R8, RZ, RZ, R17 ;  /* 0x000000ffff087224 */ /* 0x000fe400078e0011 */
[----:B------:R-:W-:Y:S01]  /*1200*/  IMAD.MOV.U32 R10, RZ, RZ, R16 ;  /* 0x000000ffff0a7224 */ /* 0x000fe200078e0010 */
[----:B------:R-:W0:Y:S01]  /*1210*/  LDC.64 R12, c[0x4][R12] ;  /* 0x010000000c0c7b82 */ /* 0x000e220000000a00 */
[----:B------:R-:W-:Y:S02]  /*1220*/  IMAD.MOV.U32 R6, RZ, RZ, R2 ;  /* 0x000000ffff067224 */ /* 0x000fe400078e0002 */
[----:B------:R-:W-:Y:S01]  /*1230*/  IMAD.MOV.U32 R7, RZ, RZ, R18 ;  /* 0x000000ffff077224 */ /* 0x000fe200078e0012 */
[----:B------:R0:W-:Y:S01]  /*1240*/  STL.128 [R1], R8 ;  /* 0x0000000801007387 */ /* 0x0001e20000100c00 */
[----:B-----5:R-:W-:-:S02]  /*1250*/  IMAD.U32 R4, RZ, RZ, UR4 ;  /* 0x00000004ff047e24 */ /* 0x020fc4000f8e00ff */
[----:B------:R-:W-:-:S07]  /*1260*/  IMAD.U32 R5, RZ, RZ, UR5 ;  /* 0x00000005ff057e24 */ /* 0x000fce000f8e00ff */
[----:B------:R-:W-:-:S07]  /*1270*/  LEPC R20, `(.L_x_25) ;  /* 0x000000001014794e */ /* 0x000fce0000000000 */
[----:B01234-:R-:W-:Y:S05]  /*1280*/  CALL.ABS.NOINC R12 ;  /* 0x000000000c007343 */ /* 0x01ffea0003c00000 */
.L_x_25:
[----:B------:R-:W-:Y:S05]  /*1290*/  BRA `(.L_x_26) ;  /* 0x00000000000c7947 */ /* 0x000fea0003800000 */
.L_x_24:
[----:B------:R-:W-:Y:S02]  /*12a0*/  R2UR UR4, R32 ;  /* 0x00000000200472ca */ /* 0x000fe400000e0000 */
[----:B------:R-:W-:-:S13]  /*12b0*/  R2UR UR5, R33 ;  /* 0x00000000210572ca */ /* 0x000fda00000e0000 */
[----:B------:R0:W-:Y:S02]  /*12c0*/  STG.E desc[UR4][R34.64+0x10080], R31 ;  /* 0x0100801f22007986 */ /* 0x0001e4000c101904 */
.L_x_26:
[----:B------:R-:W-:Y:S05]  /*12d0*/  BSYNC.RECONVERGENT B6 ;  /* 0x0000000000067941 */ /* 0x000fea0003800200 */
.L_x_23:
[----:B------:R-:W-:Y:S01]  /*12e0*/  ISETP.GE.AND P0, PT, R16, 0x7c0, PT ;  /* 0x000007c01000780c */ /* 0x000fe20003f06270 */
[----:B------:R-:W-:Y:S01]  /*12f0*/  BSSY.RECONVERGENT B6, `(.L_x_27) ;  /* 0x0000015000067945 */ /* 0x000fe20003800200 */
[----:B------:R-:W-:-:S13]  /*1300*/  ISETP.LT.U32.AND P1, PT, R17, 0x7f8, PT ;  /* 0x000007f81100780c */ /* 0x000fda0003f21070 */
[----:B------:R-:W-:Y:S05]  /*1310*/  @!P0 BRA P1, `(.L_x_28) ;  /* 0x00000000003c8947 */ /* 0x000fea0000800000 */
[----:B------:R-:W-:Y:S02]  /*1320*/  HFMA2 R11, -RZ, RZ, 0, 1.1920928955078125e-07 ;  /* 0x00000002ff0b7431 */ /* 0x000fe400000001ff */
[----:B------:R-:W-:Y:S01]  /*1330*/  IMAD.MOV.U32 R9, RZ, RZ, 0x1 ;  /* 0x00000001ff097424 */ /* 0x000fe200078e00ff */
[----:B------:R-:W-:Y:S01]  /*1340*/  MOV R0, 0x0 ;  /* 0x0000000000007802 */ /* 0x000fe20000000f00 */
[----:B------:R-:W-:Y:S01]  /*1350*/  IMAD.MOV.U32 R8, RZ, RZ, R17 ;  /* 0x000000ffff087224 */ /* 0x000fe200078e0011 */
[----:B------:R-:W5:Y:S01]  /*1360*/  LDCU.64 UR4, c[0x4][0x10] ;  /* 0x01000200ff0477ac */ /* 0x000f620008000a00 */
[----:B------:R-:W-:Y:S01]  /*1370*/  IMAD.MOV.U32 R10, RZ, RZ, R16 ;  /* 0x000000ffff0a7224 */ /* 0x000fe200078e0010 */
[----:B------:R0:W0:Y:S01]  /*1380*/  LDC.64 R12, c[0x4][R0] ;  /* 0x01000000000c7b82 */ /* 0x0000220000000a00 */
[----:B------:R-:W-:Y:S02]  /*1390*/  IMAD.MOV.U32 R6, RZ, RZ, R2 ;  /* 0x000000ffff067224 */ /* 0x000fe400078e0002 */
[----:B------:R-:W-:Y:S01]  /*13a0*/  IMAD.MOV.U32 R7, RZ, RZ, R18 ;  /* 0x000000ffff077224 */ /* 0x000fe200078e0012 */
[----:B------:R0:W-:Y:S01]  /*13b0*/  STL.128 [R1], R8 ;  /* 0x0000000801007387 */ /* 0x0001e20000100c00 */
[----:B-----5:R-:W-:-:S02]  /*13c0*/  IMAD.U32 R4, RZ, RZ, UR4 ;  /* 0x00000004ff047e24 */ /* 0x020fc4000f8e00ff */
[----:B------:R-:W-:-:S07]  /*13d0*/  IMAD.U32 R5, RZ, RZ, UR5 ;  /* 0x00000005ff057e24 */ /* 0x000fce000f8e00ff */
[----:B------:R-:W-:-:S07]  /*13e0*/  LEPC R20, `(.L_x_29) ;  /* 0x000000001014794e */ /* 0x000fce0000000000 */
[----:B01234-:R-:W-:Y:S05]  /*13f0*/  CALL.ABS.NOINC R12 ;  /* 0x000000000c007343 */ /* 0x01ffea0003c00000 */
.L_x_29:
[----:B------:R-:W-:Y:S05]  /*1400*/  BRA `(.L_x_30) ;  /* 0x00000000000c7947 */ /* 0x000fea0003800000 */
.L_x_28:
[----:B------:R-:W-:Y:S02]  /*1410*/  R2UR UR4, R32 ;  /* 0x00000000200472ca */ /* 0x000fe400000e0000 */
[----:B------:R-:W-:-:S13]  /*1420*/  R2UR UR5, R33 ;  /* 0x00000000210572ca */ /* 0x000fda00000e0000 */
[----:B------:R0:W-:Y:S02]  /*1430*/  STG.E desc[UR4][R34.64+0x10100], R30 ;  /* 0x0101001e22007986 */ /* 0x0001e4000c101904 */
.L_x_30:
[----:B------:R-:W-:Y:S05]  /*1440*/  BSYNC.RECONVERGENT B6 ;  /* 0x0000000000067941 */ /* 0x000fea0003800200 */
.L_x_27:
[----:B------:R-:W-:Y:S01]  /*1450*/  ISETP.GE.AND P0, PT, R16, 0x7a0, PT ;  /* 0x000007a01000780c */ /* 0x000fe20003f06270 */
[----:B------:R-:W-:Y:S01]  /*1460*/  BSSY.RECONVERGENT B6, `(.L_x_31) ;  /* 0x0000015000067945 */ /* 0x000fe20003800200 */
[----:B------:R-:W-:-:S13]  /*1470*/  ISETP.LT.U32.AND P1, PT, R17, 0x7f8, PT ;  /* 0x000007f81100780c */ /* 0x000fda0003f21070 */
[----:B------:R-:W-:Y:S05]  /*1480*/  @!P0 BRA P1, `(.L_x_32) ;  /* 0x00000000003c8947 */ /* 0x000fea0000800000 */
[----:B------:R-:W-:Y:S02]  /*1490*/  HFMA2 R11, -RZ, RZ, 0, 1.78813934326171875e-07 ;  /* 0x00000003ff0b7431 */ /* 0x000fe400000001ff */
        /* <DEDUP_REMOVED lines=13> */
.L_x_33:
[----:B------:R-:W-:Y:S05]  /*1570*/  BRA `(.L_x_34) ;  /* 0x00000000000c7947 */ /* 0x000fea0003800000 */
.L_x_32:
[----:B------:R-:W-:Y:S02]  /*1580*/  R2UR UR4, R32 ;  /* 0x00000000200472ca */ /* 0x000fe400000e0000 */
[----:B------:R-:W-:-:S13]  /*1590*/  R2UR UR5, R33 ;  /* 0x00000000210572ca */ /* 0x000fda00000e0000 */
[----:B------:R0:W-:Y:S02]  /*15a0*/  STG.E desc[UR4][R34.64+0x10180], R29 ;  /* 0x0101801d22007986 */ /* 0x0001e4000c101904 */
.L_x_34:
[----:B------:R-:W-:Y:S05]  /*15b0*/  BSYNC.RECONVERGENT B6 ;  /* 0x0000000000067941 */ /* 0x000fea0003800200 */
.L_x_31:
[----:B------:R-:W-:Y:S01]  /*15c0*/  ISETP.GE.AND P0, PT, R16, 0x800, PT ;  /* 0x000008001000780c */ /* 0x000fe20003f06270 */
[----:B------:R-:W-:Y:S01]  /*15d0*/  BSSY.RECONVERGENT B6, `(.L_x_35) ;  /* 0x0000015000067945 */ /* 0x000fe20003800200 */
[----:B------:R-:W-:-:S13]  /*15e0*/  ISETP.LT.U32.AND P1, PT, R17, 0x7f0, PT ;  /* 0x000007f01100780c */ /* 0x000fda0003f21070 */
[----:B------:R-:W-:Y:S05]  /*15f0*/  @!P0 BRA P1, `(.L_x_36) ;  /* 0x00000000003c8947 */ /* 0x000fea0000800000 */
[----:B------:R-:W-:Y:S01]  /*1600*/  IMAD.MOV.U32 R9, RZ, RZ, 0x2 ;  /* 0x00000002ff097424 */ /* 0x000fe200078e00ff */
[----:B------:R-:W-:Y:S01]  /*1610*/  MOV R8, R17 ;  /* 0x0000001100087202 */ /* 0x000fe20000000f00 */
[----:B------:R-:W-:Y:S01]  /*1620*/  IMAD.MOV.U32 R10, RZ, RZ, R16 ;  /* 0x000000ffff0a7224 */ /* 0x000fe200078e0010 */
[----:B------:R-:W-:Y:S01]  /*1630*/  MOV R0, 0x0 ;  /* 0x0000000000007802 */ /* 0x000fe20000000f00 */
[----:B------:R-:W-:Y:S01]  /*1640*/  IMAD.MOV.U32 R11, RZ, RZ, RZ ;  /* 0x000000ffff0b7224 */ /* 0x000fe200078e00ff */
[----:B------:R-:W5:Y:S01]  /*1650*/  LDCU.64 UR4, c[0x4][0x10] ;  /* 0x01000200ff0477ac */ /* 0x000f620008000a00 */
[----:B------:R-:W-:Y:S01]  /*1660*/  IMAD.MOV.U32 R6, RZ, RZ, R2 ;  /* 0x000000ffff067224 */ /* 0x000fe200078e0002 */
[----:B------:R0:W0:Y:S01]  /*1670*/  LDC.64 R12, c[0x4][R0] ;  /* 0x01000000000c7b82 */ /* 0x0000220000000a00 */
[----:B------:R-:W-:Y:S01]  /*1680*/  IMAD.MOV.U32 R7, RZ, RZ, R18 ;  /* 0x000000ffff077224 */ /* 0x000fe200078e0012 */
[----:B------:R0:W-:Y:S01]  /*1690*/  STL.128 [R1], R8 ;  /* 0x0000000801007387 */ /* 0x0001e20000100c00 */
[----:B-----5:R-:W-:-:S02]  /*16a0*/  IMAD.U32 R4, RZ, RZ, UR4 ;  /* 0x00000004ff047e24 */ /* 0x020fc4000f8e00ff */
[----:B------:R-:W-:-:S07]  /*16b0*/  IMAD.U32 R5, RZ, RZ, UR5 ;  /* 0x00000005ff057e24 */ /* 0x000fce000f8e00ff */
[----:B------:R-:W-:-:S07]  /*16c0*/  LEPC R20, `(.L_x_37) ;  /* 0x000000001014794e */ /* 0x000fce0000000000 */
[----:B01234-:R-:W-:Y:S05]  /*16d0*/  CALL.ABS.NOINC R12 ;  /* 0x000000000c007343 */ /* 0x01ffea0003c00000 */
.L_x_37:
[----:B------:R-:W-:Y:S05]  /*16e0*/  BRA `(.L_x_38) ;  /* 0x00000000000c7947 */ /* 0x000fea0003800000 */
.L_x_36:
[----:B------:R-:W-:Y:S02]  /*16f0*/  R2UR UR4, R32 ;  /* 0x00000000200472ca */ /* 0x000fe400000e0000 */
[----:B------:R-:W-:-:S13]  /*1700*/  R2UR UR5, R33 ;  /* 0x00000000210572ca */ /* 0x000fda00000e0000 */
[----:B------:R0:W-:Y:S02]  /*1710*/  STG.E desc[UR4][R34.64+0x20000], R28 ;  /* 0x0200001c22007986 */ /* 0x0001e4000c101904 */
.L_x_38:
[----:B------:R-:W-:Y:S05]  /*1720*/  BSYNC.RECONVERGENT B6 ;  /* 0x0000000000067941 */ /* 0x000fea0003800200 */
.L_x_35:
[----:B------:R-:W-:Y:S01]  /*1730*/  ISETP.GE.AND P0, PT, R16, 0x7e0, PT ;  /* 0x000007e01000780c */ /* 0x000fe20003f06270 */
[----:B------:R-:W-:Y:S01]  /*1740*/  BSSY.RECONVERGENT B6, `(.L_x_39) ;  /* 0x0000015000067945 */ /* 0x000fe20003800200 */
[----:B------:R-:W-:-:S13]  /*1750*/  ISETP.LT.U32.AND P1, PT, R17, 0x7f0, PT ;  /* 0x000007f01100780c */ /* 0x000fda0003f21070 */
[----:B------:R-:W-:Y:S05]  /*1760*/  @!P0 BRA P1, `(.L_x_40) ;  /* 0x00000000003c8947 */ /* 0x000fea0000800000 */
[----:B------:R-:W-:Y:S02]  /*1770*/  HFMA2 R11, -RZ, RZ, 0, 5.9604644775390625e-08 ;  /* 0x00000001ff0b7431 */ /* 0x000fe400000001ff */
        /* <DEDUP_REMOVED lines=13> */
.L_x_41:
[----:B------:R-:W-:Y:S05]  /*1850*/  BRA `(.L_x_42) ;  /* 0x00000000000c7947 */ /* 0x000fea0003800000 */
.L_x_40:
[----:B------:R-:W-:Y:S02]  /*1860*/  R2UR UR4, R32 ;  /* 0x00000000200472ca */ /* 0x000fe400000e0000 */
[----:B------:R-:W-:-:S13]  /*1870*/  R2UR UR5, R33 ;  /* 0x00000000210572ca */ /* 0x000fda00000e0000 */
[----:B------:R0:W-:Y:S02]  /*1880*/  STG.E desc[UR4][R34.64+0x20080], R26 ;  /* 0x0200801a22007986 */ /* 0x0001e4000c101904 */
.L_x_42:
[----:B------:R-:W-:Y:S05]  /*1890*/  BSYNC.RECONVERGENT B6 ;  /* 0x0000000000067941 */ /* 0x000fea0003800200 */
.L_x_39:
        /* <DEDUP_REMOVED lines=18> */
.L_x_45:
[----:B------:R-:W-:Y:S05]  /*19c0*/  BRA `(.L_x_46) ;  /* 0x00000000000c7947 */ /* 0x000fea0003800000 */
.L_x_44:
[----:B------:R-:W-:Y:S02]  /*19d0*/  R2UR UR4, R32 ;  /* 0x00000000200472ca */ /* 0x000fe400000e0000 */
[----:B------:R-:W-:-:S13]  /*19e0*/  R2UR UR5, R33 ;  /* 0x00000000210572ca */ /* 0x000fda00000e0000 */
[----:B------:R0:W-:Y:S02]  /*19f0*/  STG.E desc[UR4][R34.64+0x20100], R25 ;  /* 0x0201001922007986 */ /* 0x0001e4000c101904 */
.L_x_46:
[----:B------:R-:W-:Y:S05]  /*1a00*/  BSYNC.RECONVERGENT B6 ;  /* 0x0000000000067941 */ /* 0x000fea0003800200 */
.L_x_43:
        /* <DEDUP_REMOVED lines=18> */
.L_x_49:
[----:B------:R-:W-:Y:S05]  /*1b30*/  BRA `(.L_x_50) ;  /* 0x00000000000c7947 */ /* 0x000fea0003800000 */
.L_x_48:
[----:B------:R-:W-:Y:S02]  /*1b40*/  R2UR UR4, R32 ;  /* 0x00000000200472ca */ /* 0x000fe400000e0000 */
[----:B------:R-:W-:-:S13]  /*1b50*/  R2UR UR5, R33 ;  /* 0x00000000210572ca */ /* 0x000fda00000e0000 */
[----:B------:R0:W-:Y:S02]  /*1b60*/  STG.E desc[UR4][R34.64+0x20180], R24 ;  /* 0x0201801822007986 */ /* 0x0001e4000c101904 */
.L_x_50:
[----:B------:R-:W-:Y:S05]  /*1b70*/  BSYNC.RECONVERGENT B6 ;  /* 0x0000000000067941 */ /* 0x000fea0003800200 */
.L_x_47:
        /* <DEDUP_REMOVED lines=18> */
.L_x_53:
[----:B------:R-:W-:Y:S05]  /*1ca0*/  BRA `(.L_x_54) ;  /* 0x00000000000c7947 */ /* 0x000fea0003800000 */
.L_x_52:
[----:B------:R-:W-:Y:S02]  /*1cb0*/  R2UR UR4, R32 ;  /* 0x00000000200472ca */ /* 0x000fe400000e0000 */
[----:B------:R-:W-:-:S13]  /*1cc0*/  R2UR UR5, R33 ;  /* 0x00000000210572ca */ /* 0x000fda00000e0000 */
[----:B------:R0:W-:Y:S02]  /*1cd0*/  STG.E desc[UR4][R34.64+0x30000], R23 ;  /* 0x0300001722007986 */ /* 0x0001e4000c101904 */
.L_x_54:
[----:B------:R-:W-:Y:S05]  /*1ce0*/  BSYNC.RECONVERGENT B6 ;  /* 0x0000000000067941 */ /* 0x000fea0003800200 */
.L_x_51:
        /* <DEDUP_REMOVED lines=18> */
.L_x_57:
[----:B------:R-:W-:Y:S05]  /*1e10*/  BRA `(.L_x_58) ;  /* 0x00000000000c7947 */ /* 0x000fea0003800000 */
.L_x_56:
[----:B------:R-:W-:Y:S02]  /*1e20*/  R2UR UR4, R32 ;  /* 0x00000000200472ca */ /* 0x000fe400000e0000 */
[----:B------:R-:W-:-:S13]  /*1e30*/  R2UR UR5, R33 ;  /* 0x00000000210572ca */ /* 0x000fda00000e0000 */
[----:B------:R0:W-:Y:S02]  /*1e40*/  STG.E desc[UR4][R34.64+0x30080], R22 ;  /* 0x0300801622007986 */ /* 0x0001e4000c101904 */
.L_x_58:
[----:B------:R-:W-:Y:S05]  /*1e50*/  BSYNC.RECONVERGENT B6 ;  /* 0x0000000000067941 */ /* 0x000fea0003800200 */
.L_x_55:
        /* <DEDUP_REMOVED lines=18> */
.L_x_61:
[----:B------:R-:W-:Y:S05]  /*1f80*/  BRA `(.L_x_62) ;  /* 0x00000000000c7947 */ /* 0x000fea0003800000 */
.L_x_60:
[----:B------:R-:W-:Y:S02]  /*1f90*/  R2UR UR4, R32 ;  /* 0x00000000200472ca */ /* 0x000fe400000e0000 */
[----:B------:R-:W-:-:S13]  /*1fa0*/  R2UR UR5, R33 ;  /* 0x00000000210572ca */ /* 0x000fda00000e0000 */
[----:B------:R0:W-:Y:S02]  /*1fb0*/  STG.E desc[UR4][R34.64+0x30100], R19 ;  /* 0x0301001322007986 */ /* 0x0001e4000c101904 */
.L_x_62:
[----:B------:R-:W-:Y:S05]  /*1fc0*/  BSYNC.RECONVERGENT B6 ;  /* 0x0000000000067941 */ /* 0x000fea0003800200 */
.L_x_59:
[----:B------:R-:W-:Y:S02]  /*1fd0*/  ISETP.GE.AND P0, PT, R16, 0x7a0, PT ;  /* 0x000007a01000780c */ /* 0x000fe40003f06270 */
[----:B------:R-:W-:-:S13]  /*1fe0*/  ISETP.LT.U32.AND P1, PT, R17, 0x7e8, PT ;  /* 0x000007e81100780c */ /* 0x000fda0003f21070 */
[----:B------:R-:W-:Y:S05]  /*1ff0*/  @!P0 BRA P1, `(.L_x_63) ;  /* 0x00000000003c8947 */ /* 0x000fea0000800000 */
[----:B------:R-:W-:Y:S01]  /*2000*/  IMAD.MOV.U32 R12, RZ, RZ, R17 ;  /* 0x000000ffff0c7224 */ /* 0x000fe200078e0011 */
[----:B------:R-:W-:Y:S01]  /*2010*/  MOV R14, R16 ;  /* 0x00000010000e7202 */ /* 0x000fe20000000f00 */
[----:B------:R-:W-:Y:S01]  /*2020*/  IMAD.MOV.U32 R13, RZ, RZ, 0x3 ;  /* 0x00000003ff0d7424 */ /* 0x000fe200078e00ff */
[----:B------:R-:W-:Y:S01]  /*2030*/  MOV R0, 0x0 ;  /* 0x0000000000007802 */ /* 0x000fe20000000f00 */
[----:B------:R-:W-:Y:S01]  /*2040*/  IMAD.MOV.U32 R15, RZ, RZ, 0x3 ;  /* 0x00000003ff0f7424 */ /* 0x000fe200078e00ff */
        /* <DEDUP_REMOVED lines=9> */
.L_x_64:
[----:B------:R-:W-:Y:S05]  /*20e0*/  EXIT ;  /* 0x000000000000794d */ /* 0x000fea0003800000 */
.L_x_63:
[----:B------:R-:W-:Y:S02]  /*20f0*/  R2UR UR4, R32 ;  /* 0x00000000200472ca */ /* 0x000fe400000e0000 */
[----:B------:R-:W-:-:S13]  /*2100*/  R2UR UR5, R33 ;  /* 0x00000000210572ca */ /* 0x000fda00000e0000 */
[----:B------:R-:W-:Y:S01]  /*2110*/  STG.E desc[UR4][R34.64+0x30180], R27 ;  /* 0x0301801b22007986 */ /* 0x000fe2000c101904 */
[----:B------:R-:W-:Y:S05]  /*2120*/  EXIT ;  /* 0x000000000000794d */ /* 0x000fea0003800000 */
.L_x_65:
[----:B------:R-:W-:-:S00]  /*2130*/  BRA `(.L_x_65) ;  /* 0xfffffffc00fc7947 */ /* 0x000fc0000383ffff */
[----:B------:R-:W-:-:S00]  /*2140*/  NOP ;  /* 0x0000000000007918 */ /* 0x000fc00000000000 */
        /* <DEDUP_REMOVED lines=11> */
.L_x_66:


//--------------------- .nv.global.init           --------------------------
	.section	.nv.global.init,"aw",@progbits
.nv.global.init:
	.type		$str,@object
	.size		$str,($str$1 - $str)
$str:
        /*0000*/ 	.byte	0x49, 0x6e, 0x64, 0x65, 0x78, 0x20, 0x6f, 0x75, 0x74, 0x20, 0x6f, 0x66, 0x20, 0x62, 0x6f, 0x75
        /*0010*/ 	.byte	0x6e, 0x64, 0x73, 0x20, 0x66, 0x6f, 0x72, 0x20, 0x67, 0x6c, 0x6f, 0x62, 0x61, 0x6c, 0x20, 0x6d
        /*0020*/ 	.byte	0x65, 0x6d, 0x6f, 0x72, 0x79, 0x20, 0x61, 0x63, 0x63, 0x65, 0x73, 0x73, 0x3a, 0x20, 0x78, 0x20
        /*0030*/ 	.byte	0x3d, 0x20, 0x25, 0x64, 0x2c, 0x20, 0x79, 0x20, 0x3d, 0x20, 0x25, 0x64, 0x0a, 0x00
	.type		$str$1,@object
	.size		$str$1,(.L_1 - $str$1)
$str$1:
        /*003e*/ 	.byte	0x49, 0x6e, 0x64, 0x65, 0x78, 0x20, 0x6f, 0x75, 0x74, 0x20, 0x6f, 0x66, 0x20, 0x62, 0x6f, 0x75
        /*004e*/ 	.byte	0x6e, 0x64, 0x73, 0x20, 0x66, 0x6f, 0x72, 0x20, 0x67, 0x6c, 0x6f, 0x62, 0x61, 0x6c, 0x20, 0x6d
        /*005e*/ 	.byte	0x65, 0x6d, 0x6f, 0x72, 0x79, 0x20, 0x61, 0x63, 0x63, 0x65, 0x73, 0x73, 0x3a, 0x20, 0x79, 0x20
        /*006e*/ 	.byte	0x3d, 0x20, 0x25, 0x64, 0x2c, 0x20, 0x69, 0x20, 0x3d, 0x20, 0x25, 0x64, 0x2c, 0x20, 0x78, 0x20
        /*007e*/ 	.byte	0x3d, 0x20, 0x25, 0x64, 0x2c, 0x20, 0x6a, 0x20, 0x3d, 0x20, 0x25, 0x64, 0x0a, 0x00
.L_1:


//--------------------- .nv.shared._Z13matmul_kernelPfS_S_ --------------------------
	.section	.nv.shared._Z13matmul_kernelPfS_S_,"aw",@nobits
	.sectionflags	@""
	.align	4
.nv.shared._Z13matmul_kernelPfS_S_:
	.zero		21504


//--------------------- .nv.shared.reserved.0     --------------------------
	.section	.nv.shared.reserved.0,"aw",@nobits
	.weak		__nv_reservedSMEM_offset_0_alias
	.size		__nv_reservedSMEM_offset_0_alias, 0, 64
	.other		__nv_reservedSMEM_offset_0_alias,@"STO_CUDA_RESERVED_SHARED STV_DEFAULT"
__nv_reservedSMEM_offset_0_alias:
	.zero		0
	.zero		64


//--------------------- .nv.constant0._Z13matmul_kernelPfS_S_ --------------------------
	.section	.nv.constant0._Z13matmul_kernelPfS_S_,"a",@progbits
	.sectionflags	@""
	.align	4
.nv.constant0._Z13matmul_kernelPfS_S_:
	.zero		920


//--------------------- SYMBOLS --------------------------

	.type		.nv.reservedSmem.offset0,@object
	.size		.nv.reservedSmem.offset0,0x4
	.type		.nv.reservedSmem.cap,@object
	.size		.nv.reservedSmem.cap,0x4
	.type		vprintf,@function
